//
// Generated by NVIDIA NVVM Compiler
//
// Compiler Build ID: CL-36424714
// Cuda compilation tools, release 13.0, V13.0.88
// Based on NVVM 20.0.0
//

.version 9.0
.target sm_100
.address_size 64

	// .globl	_Z14initializationPPcS_iS_iPjP17curandStateXORWOW
.global .align 4 .b8 precalc_xorwow_matrix[102400];
.global .align 4 .b8 precalc_xorwow_offset_matrix[102400];
.global .align 4 .b8 mrg32k3aM1[2304];
.global .align 4 .b8 mrg32k3aM2[2304];
.global .align 4 .b8 mrg32k3aM1SubSeq[2016];
.global .align 4 .b8 mrg32k3aM2SubSeq[2016];
.global .align 4 .b8 mrg32k3aM1Seq[2304];
.global .align 4 .b8 mrg32k3aM2Seq[2304];
.const .align 8 .b8 __cr_lgamma_table[72];

.visible .entry _Z14initializationPPcS_iS_iPjP17curandStateXORWOW(
	.param .u64 .ptr .align 1 _Z14initializationPPcS_iS_iPjP17curandStateXORWOW_param_0,
	.param .u64 .ptr .align 1 _Z14initializationPPcS_iS_iPjP17curandStateXORWOW_param_1,
	.param .u32 _Z14initializationPPcS_iS_iPjP17curandStateXORWOW_param_2,
	.param .u64 .ptr .align 1 _Z14initializationPPcS_iS_iPjP17curandStateXORWOW_param_3,
	.param .u32 _Z14initializationPPcS_iS_iPjP17curandStateXORWOW_param_4,
	.param .u64 .ptr .align 1 _Z14initializationPPcS_iS_iPjP17curandStateXORWOW_param_5,
	.param .u64 .ptr .align 1 _Z14initializationPPcS_iS_iPjP17curandStateXORWOW_param_6
)
{
	.reg .pred 	%p<31>;
	.reg .b16 	%rs<9>;
	.reg .b32 	%r<593>;
	.reg .b64 	%rd<88>;

	ld.param.u32 	%r215, [_Z14initializationPPcS_iS_iPjP17curandStateXORWOW_param_2];
	ld.param.u64 	%rd14, [_Z14initializationPPcS_iS_iPjP17curandStateXORWOW_param_3];
	ld.param.u32 	%r216, [_Z14initializationPPcS_iS_iPjP17curandStateXORWOW_param_4];
	ld.param.u64 	%rd15, [_Z14initializationPPcS_iS_iPjP17curandStateXORWOW_param_5];
	ld.param.u64 	%rd16, [_Z14initializationPPcS_iS_iPjP17curandStateXORWOW_param_6];
	cvta.to.global.u64 	%rd1, %rd14;
	cvta.to.global.u64 	%rd2, %rd16;
	cvta.to.global.u64 	%rd17, %rd15;
	mov.u32 	%r219, %tid.x;
	cvt.u64.u32 	%rd3, %r219;
	mul.wide.u32 	%rd18, %r219, 4;
	add.s64 	%rd19, %rd17, %rd18;
	ld.global.u32 	%r220, [%rd19];
	mul.wide.u32 	%rd20, %r219, 48;
	add.s64 	%rd4, %rd2, %rd20;
	xor.b32  	%r221, %r220, -1429050551;
	mul.lo.s32 	%r1, %r221, 1099087573;
	add.s32 	%r222, %r1, -638133224;
	add.s32 	%r501, %r1, 123456789;
	st.global.v2.u32 	[%rd4], {%r222, %r501};
	xor.b32  	%r500, %r1, 362436069;
	mov.b32 	%r499, -123459836;
	st.global.v2.u32 	[%rd4+8], {%r500, %r499};
	add.s32 	%r497, %r1, 5783321;
	mov.b32 	%r498, -589760388;
	st.global.v2.u32 	[%rd4+16], {%r498, %r497};
	setp.eq.s32 	%p1, %r219, 0;
	@%p1 bra 	$L__BB0_42;
	mov.b32 	%r483, 0;
	mov.b32 	%r499, -123459836;
	mov.b32 	%r498, -589760388;
	mov.u64 	%rd86, %rd3;
$L__BB0_2:
	and.b64  	%rd6, %rd86, 3;
	setp.eq.s64 	%p2, %rd6, 0;
	@%p2 bra 	$L__BB0_41;
	mul.wide.u32 	%rd21, %r483, 3200;
	mov.u64 	%rd22, precalc_xorwow_matrix;
	add.s64 	%rd7, %rd22, %rd21;
	cvt.u32.u64 	%r11, %rd6;
	mov.b32 	%r484, 0;
$L__BB0_4:
	mov.b32 	%r497, 0;
	mov.u32 	%r498, %r497;
	mov.u32 	%r499, %r497;
	mov.u32 	%r500, %r497;
	mov.u32 	%r501, %r497;
	mov.u32 	%r490, %r497;
$L__BB0_5:
	mul.wide.u32 	%rd23, %r490, 4;
	add.s64 	%rd24, %rd4, %rd23;
	ld.global.u32 	%r19, [%rd24+4];
	shl.b32 	%r20, %r490, 5;
	mov.b32 	%r496, 0;
$L__BB0_6:
	.pragma "nounroll";
	shr.u32 	%r229, %r19, %r496;
	and.b32  	%r230, %r229, 1;
	setp.eq.b32 	%p3, %r230, 1;
	not.pred 	%p4, %p3;
	add.s32 	%r231, %r20, %r496;
	mul.lo.s32 	%r232, %r231, 5;
	mul.wide.u32 	%rd25, %r232, 4;
	add.s64 	%rd8, %rd7, %rd25;
	@%p4 bra 	$L__BB0_8;
	ld.global.u32 	%r233, [%rd8];
	xor.b32  	%r501, %r501, %r233;
	ld.global.u32 	%r234, [%rd8+4];
	xor.b32  	%r500, %r500, %r234;
	ld.global.u32 	%r235, [%rd8+8];
	xor.b32  	%r499, %r499, %r235;
	ld.global.u32 	%r236, [%rd8+12];
	xor.b32  	%r498, %r498, %r236;
	ld.global.u32 	%r237, [%rd8+16];
	xor.b32  	%r497, %r497, %r237;
$L__BB0_8:
	and.b32  	%r239, %r229, 2;
	setp.eq.s32 	%p5, %r239, 0;
	@%p5 bra 	$L__BB0_10;
	ld.global.u32 	%r240, [%rd8+20];
	xor.b32  	%r501, %r501, %r240;
	ld.global.u32 	%r241, [%rd8+24];
	xor.b32  	%r500, %r500, %r241;
	ld.global.u32 	%r242, [%rd8+28];
	xor.b32  	%r499, %r499, %r242;
	ld.global.u32 	%r243, [%rd8+32];
	xor.b32  	%r498, %r498, %r243;
	ld.global.u32 	%r244, [%rd8+36];
	xor.b32  	%r497, %r497, %r244;
$L__BB0_10:
	and.b32  	%r246, %r229, 4;
	setp.eq.s32 	%p6, %r246, 0;
	@%p6 bra 	$L__BB0_12;
	ld.global.u32 	%r247, [%rd8+40];
	xor.b32  	%r501, %r501, %r247;
	ld.global.u32 	%r248, [%rd8+44];
	xor.b32  	%r500, %r500, %r248;
	ld.global.u32 	%r249, [%rd8+48];
	xor.b32  	%r499, %r499, %r249;
	ld.global.u32 	%r250, [%rd8+52];
	xor.b32  	%r498, %r498, %r250;
	ld.global.u32 	%r251, [%rd8+56];
	xor.b32  	%r497, %r497, %r251;
$L__BB0_12:
	and.b32  	%r253, %r229, 8;
	setp.eq.s32 	%p7, %r253, 0;
	@%p7 bra 	$L__BB0_14;
	ld.global.u32 	%r254, [%rd8+60];
	xor.b32  	%r501, %r501, %r254;
	ld.global.u32 	%r255, [%rd8+64];
	xor.b32  	%r500, %r500, %r255;
	ld.global.u32 	%r256, [%rd8+68];
	xor.b32  	%r499, %r499, %r256;
	ld.global.u32 	%r257, [%rd8+72];
	xor.b32  	%r498, %r498, %r257;
	ld.global.u32 	%r258, [%rd8+76];
	xor.b32  	%r497, %r497, %r258;
$L__BB0_14:
	and.b32  	%r260, %r229, 16;
	setp.eq.s32 	%p8, %r260, 0;
	@%p8 bra 	$L__BB0_16;
	ld.global.u32 	%r261, [%rd8+80];
	xor.b32  	%r501, %r501, %r261;
	ld.global.u32 	%r262, [%rd8+84];
	xor.b32  	%r500, %r500, %r262;
	ld.global.u32 	%r263, [%rd8+88];
	xor.b32  	%r499, %r499, %r263;
	ld.global.u32 	%r264, [%rd8+92];
	xor.b32  	%r498, %r498, %r264;
	ld.global.u32 	%r265, [%rd8+96];
	xor.b32  	%r497, %r497, %r265;
$L__BB0_16:
	and.b32  	%r267, %r229, 32;
	setp.eq.s32 	%p9, %r267, 0;
	@%p9 bra 	$L__BB0_18;
	ld.global.u32 	%r268, [%rd8+100];
	xor.b32  	%r501, %r501, %r268;
	ld.global.u32 	%r269, [%rd8+104];
	xor.b32  	%r500, %r500, %r269;
	ld.global.u32 	%r270, [%rd8+108];
	xor.b32  	%r499, %r499, %r270;
	ld.global.u32 	%r271, [%rd8+112];
	xor.b32  	%r498, %r498, %r271;
	ld.global.u32 	%r272, [%rd8+116];
	xor.b32  	%r497, %r497, %r272;
$L__BB0_18:
	and.b32  	%r274, %r229, 64;
	setp.eq.s32 	%p10, %r274, 0;
	@%p10 bra 	$L__BB0_20;
	ld.global.u32 	%r275, [%rd8+120];
	xor.b32  	%r501, %r501, %r275;
	ld.global.u32 	%r276, [%rd8+124];
	xor.b32  	%r500, %r500, %r276;
	ld.global.u32 	%r277, [%rd8+128];
	xor.b32  	%r499, %r499, %r277;
	ld.global.u32 	%r278, [%rd8+132];
	xor.b32  	%r498, %r498, %r278;
	ld.global.u32 	%r279, [%rd8+136];
	xor.b32  	%r497, %r497, %r279;
$L__BB0_20:
	and.b32  	%r281, %r229, 128;
	setp.eq.s32 	%p11, %r281, 0;
	@%p11 bra 	$L__BB0_22;
	ld.global.u32 	%r282, [%rd8+140];
	xor.b32  	%r501, %r501, %r282;
	ld.global.u32 	%r283, [%rd8+144];
	xor.b32  	%r500, %r500, %r283;
	ld.global.u32 	%r284, [%rd8+148];
	xor.b32  	%r499, %r499, %r284;
	ld.global.u32 	%r285, [%rd8+152];
	xor.b32  	%r498, %r498, %r285;
	ld.global.u32 	%r286, [%rd8+156];
	xor.b32  	%r497, %r497, %r286;
$L__BB0_22:
	and.b32  	%r288, %r229, 256;
	setp.eq.s32 	%p12, %r288, 0;
	@%p12 bra 	$L__BB0_24;
	ld.global.u32 	%r289, [%rd8+160];
	xor.b32  	%r501, %r501, %r289;
	ld.global.u32 	%r290, [%rd8+164];
	xor.b32  	%r500, %r500, %r290;
	ld.global.u32 	%r291, [%rd8+168];
	xor.b32  	%r499, %r499, %r291;
	ld.global.u32 	%r292, [%rd8+172];
	xor.b32  	%r498, %r498, %r292;
	ld.global.u32 	%r293, [%rd8+176];
	xor.b32  	%r497, %r497, %r293;
$L__BB0_24:
	and.b32  	%r295, %r229, 512;
	setp.eq.s32 	%p13, %r295, 0;
	@%p13 bra 	$L__BB0_26;
	ld.global.u32 	%r296, [%rd8+180];
	xor.b32  	%r501, %r501, %r296;
	ld.global.u32 	%r297, [%rd8+184];
	xor.b32  	%r500, %r500, %r297;
	ld.global.u32 	%r298, [%rd8+188];
	xor.b32  	%r499, %r499, %r298;
	ld.global.u32 	%r299, [%rd8+192];
	xor.b32  	%r498, %r498, %r299;
	ld.global.u32 	%r300, [%rd8+196];
	xor.b32  	%r497, %r497, %r300;
$L__BB0_26:
	and.b32  	%r302, %r229, 1024;
	setp.eq.s32 	%p14, %r302, 0;
	@%p14 bra 	$L__BB0_28;
	ld.global.u32 	%r303, [%rd8+200];
	xor.b32  	%r501, %r501, %r303;
	ld.global.u32 	%r304, [%rd8+204];
	xor.b32  	%r500, %r500, %r304;
	ld.global.u32 	%r305, [%rd8+208];
	xor.b32  	%r499, %r499, %r305;
	ld.global.u32 	%r306, [%rd8+212];
	xor.b32  	%r498, %r498, %r306;
	ld.global.u32 	%r307, [%rd8+216];
	xor.b32  	%r497, %r497, %r307;
$L__BB0_28:
	and.b32  	%r309, %r229, 2048;
	setp.eq.s32 	%p15, %r309, 0;
	@%p15 bra 	$L__BB0_30;
	ld.global.u32 	%r310, [%rd8+220];
	xor.b32  	%r501, %r501, %r310;
	ld.global.u32 	%r311, [%rd8+224];
	xor.b32  	%r500, %r500, %r311;
	ld.global.u32 	%r312, [%rd8+228];
	xor.b32  	%r499, %r499, %r312;
	ld.global.u32 	%r313, [%rd8+232];
	xor.b32  	%r498, %r498, %r313;
	ld.global.u32 	%r314, [%rd8+236];
	xor.b32  	%r497, %r497, %r314;
$L__BB0_30:
	and.b32  	%r316, %r229, 4096;
	setp.eq.s32 	%p16, %r316, 0;
	@%p16 bra 	$L__BB0_32;
	ld.global.u32 	%r317, [%rd8+240];
	xor.b32  	%r501, %r501, %r317;
	ld.global.u32 	%r318, [%rd8+244];
	xor.b32  	%r500, %r500, %r318;
	ld.global.u32 	%r319, [%rd8+248];
	xor.b32  	%r499, %r499, %r319;
	ld.global.u32 	%r320, [%rd8+252];
	xor.b32  	%r498, %r498, %r320;
	ld.global.u32 	%r321, [%rd8+256];
	xor.b32  	%r497, %r497, %r321;
$L__BB0_32:
	and.b32  	%r323, %r229, 8192;
	setp.eq.s32 	%p17, %r323, 0;
	@%p17 bra 	$L__BB0_34;
	ld.global.u32 	%r324, [%rd8+260];
	xor.b32  	%r501, %r501, %r324;
	ld.global.u32 	%r325, [%rd8+264];
	xor.b32  	%r500, %r500, %r325;
	ld.global.u32 	%r326, [%rd8+268];
	xor.b32  	%r499, %r499, %r326;
	ld.global.u32 	%r327, [%rd8+272];
	xor.b32  	%r498, %r498, %r327;
	ld.global.u32 	%r328, [%rd8+276];
	xor.b32  	%r497, %r497, %r328;
$L__BB0_34:
	and.b32  	%r330, %r229, 16384;
	setp.eq.s32 	%p18, %r330, 0;
	@%p18 bra 	$L__BB0_36;
	ld.global.u32 	%r331, [%rd8+280];
	xor.b32  	%r501, %r501, %r331;
	ld.global.u32 	%r332, [%rd8+284];
	xor.b32  	%r500, %r500, %r332;
	ld.global.u32 	%r333, [%rd8+288];
	xor.b32  	%r499, %r499, %r333;
	ld.global.u32 	%r334, [%rd8+292];
	xor.b32  	%r498, %r498, %r334;
	ld.global.u32 	%r335, [%rd8+296];
	xor.b32  	%r497, %r497, %r335;
$L__BB0_36:
	and.b32  	%r337, %r229, 32768;
	setp.eq.s32 	%p19, %r337, 0;
	@%p19 bra 	$L__BB0_38;
	ld.global.u32 	%r338, [%rd8+300];
	xor.b32  	%r501, %r501, %r338;
	ld.global.u32 	%r339, [%rd8+304];
	xor.b32  	%r500, %r500, %r339;
	ld.global.u32 	%r340, [%rd8+308];
	xor.b32  	%r499, %r499, %r340;
	ld.global.u32 	%r341, [%rd8+312];
	xor.b32  	%r498, %r498, %r341;
	ld.global.u32 	%r342, [%rd8+316];
	xor.b32  	%r497, %r497, %r342;
$L__BB0_38:
	add.s32 	%r496, %r496, 16;
	setp.ne.s32 	%p20, %r496, 32;
	@%p20 bra 	$L__BB0_6;
	mad.lo.s32 	%r343, %r490, -31, %r20;
	add.s32 	%r490, %r343, 1;
	setp.ne.s32 	%p21, %r490, 5;
	@%p21 bra 	$L__BB0_5;
	st.global.u32 	[%rd4+4], %r501;
	st.global.u32 	[%rd4+8], %r500;
	st.global.u32 	[%rd4+12], %r499;
	st.global.u32 	[%rd4+16], %r498;
	st.global.u32 	[%rd4+20], %r497;
	add.s32 	%r484, %r484, 1;
	setp.lt.u32 	%p22, %r484, %r11;
	@%p22 bra 	$L__BB0_4;
$L__BB0_41:
	shr.u64 	%rd9, %rd86, 2;
	add.s32 	%r483, %r483, 1;
	setp.gt.u64 	%p23, %rd86, 3;
	mov.u64 	%rd86, %rd9;
	@%p23 bra 	$L__BB0_2;
$L__BB0_42:
	ld.param.u64 	%rd85, [_Z14initializationPPcS_iS_iPjP17curandStateXORWOW_param_0];
	cvt.u32.u64 	%r344, %rd3;
	mov.b32 	%r345, 0;
	st.global.v2.u32 	[%rd4+24], {%r345, %r345};
	st.global.u32 	[%rd4+32], %r345;
	mov.b64 	%rd26, 0;
	st.global.u64 	[%rd4+40], %rd26;
	shr.u32 	%r346, %r501, 2;
	xor.b32  	%r347, %r346, %r501;
	st.global.v2.u32 	[%rd4+8], {%r499, %r498};
	shl.b32 	%r348, %r497, 4;
	shl.b32 	%r349, %r347, 1;
	xor.b32  	%r350, %r349, %r348;
	xor.b32  	%r351, %r350, %r347;
	xor.b32  	%r352, %r351, %r497;
	st.global.v2.u32 	[%rd4+16], {%r497, %r352};
	add.s32 	%r353, %r1, -637770787;
	st.global.v2.u32 	[%rd4], {%r353, %r500};
	add.s32 	%r589, %r352, %r353;
	mov.u32 	%r354, %ntid.x;
	mov.u32 	%r355, %ctaid.x;
	mad.lo.s32 	%r356, %r354, %r355, %r344;
	setp.lt.s32 	%p24, %r215, 1;
	cvta.to.global.u64 	%rd27, %rd85;
	mul.wide.s32 	%rd28, %r356, 8;
	add.s64 	%rd10, %rd27, %rd28;
	@%p24 bra 	$L__BB0_51;
	and.b32  	%r202, %r215, 3;
	setp.lt.u32 	%p25, %r215, 4;
	mov.b32 	%r592, 0;
	@%p25 bra 	$L__BB0_46;
	and.b32  	%r592, %r215, 2147483644;
	neg.s32 	%r587, %r592;
	mov.b64 	%rd87, 0;
$L__BB0_45:
	.pragma "nounroll";
	rem.u32 	%r359, %r589, %r216;
	cvt.s64.s32 	%rd30, %r359;
	add.s64 	%rd31, %rd1, %rd30;
	ld.global.u8 	%rs1, [%rd31];
	ld.global.u64 	%rd32, [%rd10];
	cvta.to.global.u64 	%rd33, %rd32;
	add.s64 	%rd34, %rd33, %rd87;
	st.global.u8 	[%rd34], %rs1;
	add.s32 	%r360, %r359, %r344;
	mul.wide.u32 	%rd35, %r360, 48;
	add.s64 	%rd36, %rd2, %rd35;
	ld.global.v2.u32 	{%r361, %r362}, [%rd36];
	shr.u32 	%r363, %r362, 2;
	xor.b32  	%r364, %r363, %r362;
	ld.global.v2.u32 	{%r365, %r366}, [%rd36+8];
	ld.global.v2.u32 	{%r367, %r368}, [%rd36+16];
	st.global.v2.u32 	[%rd36+8], {%r366, %r367};
	shl.b32 	%r369, %r368, 4;
	shl.b32 	%r370, %r364, 1;
	xor.b32  	%r371, %r370, %r369;
	xor.b32  	%r372, %r371, %r364;
	xor.b32  	%r373, %r372, %r368;
	st.global.v2.u32 	[%rd36+16], {%r368, %r373};
	add.s32 	%r374, %r361, 362437;
	st.global.v2.u32 	[%rd36], {%r374, %r365};
	add.s32 	%r375, %r373, %r374;
	rem.u32 	%r376, %r375, %r216;
	cvt.s64.s32 	%rd37, %r376;
	add.s64 	%rd38, %rd1, %rd37;
	ld.global.u8 	%rs2, [%rd38];
	ld.global.u64 	%rd39, [%rd10];
	cvta.to.global.u64 	%rd40, %rd39;
	add.s64 	%rd41, %rd40, %rd87;
	st.global.u8 	[%rd41+1], %rs2;
	add.s32 	%r377, %r376, %r344;
	mul.wide.u32 	%rd42, %r377, 48;
	add.s64 	%rd43, %rd2, %rd42;
	ld.global.v2.u32 	{%r378, %r379}, [%rd43];
	shr.u32 	%r380, %r379, 2;
	xor.b32  	%r381, %r380, %r379;
	ld.global.v2.u32 	{%r382, %r383}, [%rd43+8];
	ld.global.v2.u32 	{%r384, %r385}, [%rd43+16];
	st.global.v2.u32 	[%rd43+8], {%r383, %r384};
	shl.b32 	%r386, %r385, 4;
	shl.b32 	%r387, %r381, 1;
	xor.b32  	%r388, %r387, %r386;
	xor.b32  	%r389, %r388, %r381;
	xor.b32  	%r390, %r389, %r385;
	st.global.v2.u32 	[%rd43+16], {%r385, %r390};
	add.s32 	%r391, %r378, 362437;
	st.global.v2.u32 	[%rd43], {%r391, %r382};
	add.s32 	%r392, %r390, %r391;
	rem.u32 	%r393, %r392, %r216;
	cvt.s64.s32 	%rd44, %r393;
	add.s64 	%rd45, %rd1, %rd44;
	ld.global.u8 	%rs3, [%rd45];
	ld.global.u64 	%rd46, [%rd10];
	cvta.to.global.u64 	%rd47, %rd46;
	add.s64 	%rd48, %rd47, %rd87;
	st.global.u8 	[%rd48+2], %rs3;
	add.s32 	%r394, %r393, %r344;
	mul.wide.u32 	%rd49, %r394, 48;
	add.s64 	%rd50, %rd2, %rd49;
	ld.global.v2.u32 	{%r395, %r396}, [%rd50];
	shr.u32 	%r397, %r396, 2;
	xor.b32  	%r398, %r397, %r396;
	ld.global.v2.u32 	{%r399, %r400}, [%rd50+8];
	ld.global.v2.u32 	{%r401, %r402}, [%rd50+16];
	st.global.v2.u32 	[%rd50+8], {%r400, %r401};
	shl.b32 	%r403, %r402, 4;
	shl.b32 	%r404, %r398, 1;
	xor.b32  	%r405, %r404, %r403;
	xor.b32  	%r406, %r405, %r398;
	xor.b32  	%r407, %r406, %r402;
	st.global.v2.u32 	[%rd50+16], {%r402, %r407};
	add.s32 	%r408, %r395, 362437;
	st.global.v2.u32 	[%rd50], {%r408, %r399};
	add.s32 	%r409, %r407, %r408;
	rem.u32 	%r410, %r409, %r216;
	cvt.s64.s32 	%rd51, %r410;
	add.s64 	%rd52, %rd1, %rd51;
	ld.global.u8 	%rs4, [%rd52];
	ld.global.u64 	%rd53, [%rd10];
	cvta.to.global.u64 	%rd54, %rd53;
	add.s64 	%rd55, %rd54, %rd87;
	st.global.u8 	[%rd55+3], %rs4;
	add.s32 	%r411, %r410, %r344;
	mul.wide.u32 	%rd56, %r411, 48;
	add.s64 	%rd57, %rd2, %rd56;
	ld.global.v2.u32 	{%r412, %r413}, [%rd57];
	shr.u32 	%r414, %r413, 2;
	xor.b32  	%r415, %r414, %r413;
	ld.global.v2.u32 	{%r416, %r417}, [%rd57+8];
	ld.global.v2.u32 	{%r418, %r419}, [%rd57+16];
	st.global.v2.u32 	[%rd57+8], {%r417, %r418};
	shl.b32 	%r420, %r419, 4;
	shl.b32 	%r421, %r415, 1;
	xor.b32  	%r422, %r421, %r420;
	xor.b32  	%r423, %r422, %r415;
	xor.b32  	%r424, %r423, %r419;
	st.global.v2.u32 	[%rd57+16], {%r419, %r424};
	add.s32 	%r425, %r412, 362437;
	st.global.v2.u32 	[%rd57], {%r425, %r416};
	add.s32 	%r589, %r424, %r425;
	add.s32 	%r587, %r587, 4;
	add.s64 	%rd87, %rd87, 4;
	setp.ne.s32 	%p26, %r587, 0;
	@%p26 bra 	$L__BB0_45;
$L__BB0_46:
	setp.eq.s32 	%p27, %r202, 0;
	@%p27 bra 	$L__BB0_51;
	setp.eq.s32 	%p28, %r202, 1;
	@%p28 bra 	$L__BB0_49;
	rem.u32 	%r427, %r589, %r216;
	cvt.s64.s32 	%rd58, %r427;
	add.s64 	%rd59, %rd1, %rd58;
	ld.global.u8 	%rs5, [%rd59];
	ld.global.u64 	%rd60, [%rd10];
	cvta.to.global.u64 	%rd61, %rd60;
	cvt.u64.u32 	%rd62, %r592;
	add.s64 	%rd63, %rd61, %rd62;
	st.global.u8 	[%rd63], %rs5;
	add.s32 	%r428, %r427, %r344;
	mul.wide.u32 	%rd64, %r428, 48;
	add.s64 	%rd65, %rd2, %rd64;
	ld.global.v2.u32 	{%r429, %r430}, [%rd65];
	shr.u32 	%r431, %r430, 2;
	xor.b32  	%r432, %r431, %r430;
	ld.global.v2.u32 	{%r433, %r434}, [%rd65+8];
	ld.global.v2.u32 	{%r435, %r436}, [%rd65+16];
	st.global.v2.u32 	[%rd65+8], {%r434, %r435};
	shl.b32 	%r437, %r436, 4;
	shl.b32 	%r438, %r432, 1;
	xor.b32  	%r439, %r438, %r437;
	xor.b32  	%r440, %r439, %r432;
	xor.b32  	%r441, %r440, %r436;
	st.global.v2.u32 	[%rd65+16], {%r436, %r441};
	add.s32 	%r442, %r429, 362437;
	st.global.v2.u32 	[%rd65], {%r442, %r433};
	add.s32 	%r443, %r441, %r442;
	rem.u32 	%r444, %r443, %r216;
	cvt.s64.s32 	%rd66, %r444;
	add.s64 	%rd67, %rd1, %rd66;
	ld.global.u8 	%rs6, [%rd67];
	ld.global.u64 	%rd68, [%rd10];
	cvta.to.global.u64 	%rd69, %rd68;
	add.s64 	%rd70, %rd69, %rd62;
	st.global.u8 	[%rd70+1], %rs6;
	add.s32 	%r445, %r444, %r344;
	mul.wide.u32 	%rd71, %r445, 48;
	add.s64 	%rd72, %rd2, %rd71;
	ld.global.v2.u32 	{%r446, %r447}, [%rd72];
	shr.u32 	%r448, %r447, 2;
	xor.b32  	%r449, %r448, %r447;
	ld.global.v2.u32 	{%r450, %r451}, [%rd72+8];
	ld.global.v2.u32 	{%r452, %r453}, [%rd72+16];
	st.global.v2.u32 	[%rd72+8], {%r451, %r452};
	shl.b32 	%r454, %r453, 4;
	shl.b32 	%r455, %r449, 1;
	xor.b32  	%r456, %r455, %r454;
	xor.b32  	%r457, %r456, %r449;
	xor.b32  	%r458, %r457, %r453;
	st.global.v2.u32 	[%rd72+16], {%r453, %r458};
	add.s32 	%r459, %r446, 362437;
	st.global.v2.u32 	[%rd72], {%r459, %r450};
	add.s32 	%r589, %r458, %r459;
	add.s32 	%r592, %r592, 2;
$L__BB0_49:
	and.b32  	%r460, %r215, 1;
	setp.eq.b32 	%p29, %r460, 1;
	not.pred 	%p30, %p29;
	@%p30 bra 	$L__BB0_51;
	rem.u32 	%r462, %r589, %r216;
	cvt.s64.s32 	%rd73, %r462;
	add.s64 	%rd74, %rd1, %rd73;
	ld.global.u8 	%rs7, [%rd74];
	ld.global.u64 	%rd75, [%rd10];
	cvta.to.global.u64 	%rd76, %rd75;
	cvt.u64.u32 	%rd77, %r592;
	add.s64 	%rd78, %rd76, %rd77;
	st.global.u8 	[%rd78], %rs7;
	add.s32 	%r463, %r462, %r344;
	mul.wide.u32 	%rd79, %r463, 48;
	add.s64 	%rd80, %rd2, %rd79;
	ld.global.v2.u32 	{%r464, %r465}, [%rd80];
	shr.u32 	%r466, %r465, 2;
	xor.b32  	%r467, %r466, %r465;
	ld.global.v2.u32 	{%r468, %r469}, [%rd80+8];
	ld.global.v2.u32 	{%r470, %r471}, [%rd80+16];
	st.global.v2.u32 	[%rd80+8], {%r469, %r470};
	shl.b32 	%r472, %r471, 4;
	shl.b32 	%r473, %r467, 1;
	xor.b32  	%r474, %r473, %r472;
	xor.b32  	%r475, %r474, %r467;
	xor.b32  	%r476, %r475, %r471;
	st.global.v2.u32 	[%rd80+16], {%r471, %r476};
	add.s32 	%r477, %r464, 362437;
	st.global.v2.u32 	[%rd80], {%r477, %r468};
$L__BB0_51:
	ld.global.u64 	%rd81, [%rd10];
	cvta.to.global.u64 	%rd82, %rd81;
	cvt.s64.s32 	%rd83, %r215;
	add.s64 	%rd84, %rd82, %rd83;
	mov.b16 	%rs8, 0;
	st.global.u8 	[%rd84], %rs8;
	ret;

}


// ===== COMPILED SASS (sm_100) =====

	.target	sm_100

	.elftype	@"ET_EXEC"


//--------------------- .note.nv.tkinfo           --------------------------
	.section	.note.nv.tkinfo,"",@"SHT_NOTE"
	.sectionflags	@"SHF_NOTE_NV_TKINFO"
	.tkinfo
        /*0018*/ 	.word	0x00000002
        /*0030*/ 	.string	""
        /*0030*/ 	.string	"ptxas"
        /*0030*/ 	.string	"Cuda compilation tools, release 13.0, V13.0.88"
        /*0030*/ 	.string	"Build cuda_13.0.r13.0/compiler.36424714_0"
        /*0030*/ 	.string	"-arch sm_100 -m 64 "



//--------------------- .note.nv.cuinfo           --------------------------
	.section	.note.nv.cuinfo,"",@"SHT_NOTE"
	.sectionflags	@"SHF_NOTE_NV_CUINFO"
        /*0018*/ 	.short	0x0002
        /*001a*/ 	.short	0x0064
        /*001c*/ 	.short	0x0082
	.zero		2


//--------------------- .nv.info                  --------------------------
	.section	.nv.info,"",@"SHT_CUDA_INFO"
	.align	4


	//----- nvinfo : EIATTR_REGCOUNT
	.align		4
        /*0000*/ 	.byte	0x04, 0x2f
        /*0002*/ 	.short	(.L_10 - .L_9)
	.align		4
.L_9:
        /*0004*/ 	.word	index@(_Z14initializationPPcS_iS_iPjP17curandStateXORWOW)
        /*0008*/ 	.word	0x00000020


	//----- nvinfo : EIATTR_FRAME_SIZE
	.align		4
.L_10:
        /*000c*/ 	.byte	0x04, 0x11
        /*000e*/ 	.short	(.L_12 - .L_11)
	.align		4
.L_11:
        /*0010*/ 	.word	index@(_Z14initializationPPcS_iS_iPjP17curandStateXORWOW)
        /*0014*/ 	.word	0x00000000


	//----- nvinfo : EIATTR_MIN_STACK_SIZE
	.align		4
.L_12:
        /*0018*/ 	.byte	0x04, 0x12
        /*001a*/ 	.short	(.L_14 - .L_13)
	.align		4
.L_13:
        /*001c*/ 	.word	index@(_Z14initializationPPcS_iS_iPjP17curandStateXORWOW)
        /*0020*/ 	.word	0x00000000
.L_14:


//--------------------- .nv.compat                --------------------------
	.section	.nv.compat,"",@"SHT_CUDA_COMPAT_INFO"
	.align	4
        /*0000*/ 	.byte	0x02, 0x09, 0x00, 0x00, 0x02, 0x02, 0x01, 0x00, 0x02, 0x05, 0x05, 0x00, 0x03, 0x07, 0x01, 0x01
        /*0010*/ 	.byte	0x02, 0x03, 0x00, 0x00, 0x02, 0x06, 0x01, 0x00, 0x04, 0x0b, 0x08, 0x00, 0x09, 0x00, 0x00, 0x00
        /*0020*/ 	.byte	0x00, 0x00, 0x00, 0x00


//--------------------- .nv.info._Z14initializationPPcS_iS_iPjP17curandStateXORWOW --------------------------
	.section	.nv.info._Z14initializationPPcS_iS_iPjP17curandStateXORWOW,"",@"SHT_CUDA_INFO"
	.sectionflags	@""
	.align	4


	//----- nvinfo : EIATTR_CUDA_API_VERSION
	.align		4
        /*0000*/ 	.byte	0x04, 0x37
        /*0002*/ 	.short	(.L_16 - .L_15)
.L_15:
        /*0004*/ 	.word	0x00000082


	//----- nvinfo : EIATTR_KPARAM_INFO
	.align		4
.L_16:
        /*0008*/ 	.byte	0x04, 0x17
        /*000a*/ 	.short	(.L_18 - .L_17)
.L_17:
        /*000c*/ 	.word	0x00000000
        /*0010*/ 	.short	0x0006
        /*0012*/ 	.short	0x0030
        /*0014*/ 	.byte	0x00, 0xf5, 0x21, 0x00


	//----- nvinfo : EIATTR_KPARAM_INFO
	.align		4
.L_18:
        /*0018*/ 	.byte	0x04, 0x17
        /*001a*/ 	.short	(.L_20 - .L_19)
.L_19:
        /*001c*/ 	.word	0x00000000
        /*0020*/ 	.short	0x0005
        /*0022*/ 	.short	0x0028
        /*0024*/ 	.byte	0x00, 0xf5, 0x21, 0x00


	//----- nvinfo : EIATTR_KPARAM_INFO
	.align		4
.L_20:
        /*0028*/ 	.byte	0x04, 0x17
        /*002a*/ 	.short	(.L_22 - .L_21)
.L_21:
        /*002c*/ 	.word	0x00000000
        /*0030*/ 	.short	0x0004
        /*0032*/ 	.short	0x0020
        /*0034*/ 	.byte	0x00, 0xf0, 0x11, 0x00


	//----- nvinfo : EIATTR_KPARAM_INFO
	.align		4
.L_22:
        /*0038*/ 	.byte	0x04, 0x17
        /*003a*/ 	.short	(.L_24 - .L_23)
.L_23:
        /*003c*/ 	.word	0x00000000
        /*0040*/ 	.short	0x0003
        /*0042*/ 	.short	0x0018
        /*0044*/ 	.byte	0x00, 0xf5, 0x21, 0x00


	//----- nvinfo : EIATTR_KPARAM_INFO
	.align		4
.L_24:
        /*0048*/ 	.byte	0x04, 0x17
        /*004a*/ 	.short	(.L_26 - .L_25)
.L_25:
        /*004c*/ 	.word	0x00000000
        /*0050*/ 	.short	0x0002
        /*0052*/ 	.short	0x0010
        /*0054*/ 	.byte	0x00, 0xf0, 0x11, 0x00


	//----- nvinfo : EIATTR_KPARAM_INFO
	.align		4
.L_26:
        /*0058*/ 	.byte	0x04, 0x17
        /*005a*/ 	.short	(.L_28 - .L_27)
.L_27:
        /*005c*/ 	.word	0x00000000
        /*0060*/ 	.short	0x0001
        /*0062*/ 	.short	0x0008
        /*0064*/ 	.byte	0x00, 0xf5, 0x21, 0x00


	//----- nvinfo : EIATTR_KPARAM_INFO
	.align		4
.L_28:
        /*0068*/ 	.byte	0x04, 0x17
        /*006a*/ 	.short	(.L_30 - .L_29)
.L_29:
        /*006c*/ 	.word	0x00000000
        /*0070*/ 	.short	0x0000
        /*0072*/ 	.short	0x0000
        /*0074*/ 	.byte	0x00, 0xf5, 0x21, 0x00


	//----- nvinfo : EIATTR_SPARSE_MMA_MASK
	.align		4
.L_30:
        /*0078*/ 	.byte	0x03, 0x50
        /*007a*/ 	.short	0x0000


	//----- nvinfo : EIATTR_MAXREG_COUNT
	.align		4
        /*007c*/ 	.byte	0x03, 0x1b
        /*007e*/ 	.short	0x00ff


	//----- nvinfo : EIATTR_MERCURY_ISA_VERSION
	.align		4
        /*0080*/ 	.byte	0x03, 0x5f
        /*0082*/ 	.short	0x0101


	//----- nvinfo : EIATTR_VRC_CTA_INIT_COUNT
	.align		4
        /*0084*/ 	.byte	0x02, 0x4a
	.zero		1
	.zero		1


	//----- nvinfo : EIATTR_EXIT_INSTR_OFFSETS
	.align		4
        /*0088*/ 	.byte	0x04, 0x1c
        /*008a*/ 	.short	(.L_32 - .L_31)


	//   ....[0]....
.L_31:
        /*008c*/ 	.word	0x00002450


	//----- nvinfo : EIATTR_CRS_STACK_SIZE
	.align		4
.L_32:
        /*0090*/ 	.byte	0x04, 0x1e
        /*0092*/ 	.short	(.L_34 - .L_33)
.L_33:
        /*0094*/ 	.word	0x00000000


	//----- nvinfo : EIATTR_CBANK_PARAM_SIZE
	.align		4
.L_34:
        /*0098*/ 	.byte	0x03, 0x19
        /*009a*/ 	.short	0x0038


	//----- nvinfo : EIATTR_PARAM_CBANK
	.align		4
        /*009c*/ 	.byte	0x04, 0x0a
        /*009e*/ 	.short	(.L_36 - .L_35)
	.align		4
.L_35:
        /*00a0*/ 	.word	index@(.nv.constant0._Z14initializationPPcS_iS_iPjP17curandStateXORWOW)
        /*00a4*/ 	.short	0x0380
        /*00a6*/ 	.short	0x0038


	//----- nvinfo : EIATTR_SW_WAR
	.align		4
.L_36:
        /*00a8*/ 	.byte	0x04, 0x36
        /*00aa*/ 	.short	(.L_38 - .L_37)
.L_37:
        /*00ac*/ 	.word	0x00000008
.L_38:


//--------------------- .nv.callgraph             --------------------------
	.section	.nv.callgraph,"",@"SHT_CUDA_CALLGRAPH"
	.align	4
	.sectionentsize	8
	.align		4
        /*0000*/ 	.word	0x00000000
	.align		4
        /*0004*/ 	.word	0xffffffff
	.align		4
        /*0008*/ 	.word	0x00000000
	.align		4
        /*000c*/ 	.word	0xfffffffe
	.align		4
        /*0010*/ 	.word	0x00000000
	.align		4
        /*0014*/ 	.word	0xfffffffd
	.align		4
        /*0018*/ 	.word	0x00000000
	.align		4
        /*001c*/ 	.word	0xfffffffc


//--------------------- .nv.constant4             --------------------------
	.section	.nv.constant4,"a",@progbits
	.align	8
	.align		8
.nv.constant4:
        /*0000*/ 	.dword	precalc_xorwow_matrix
	.align		8
        /*0008*/ 	.dword	precalc_xorwow_offset_matrix
	.align		8
        /*0010*/ 	.dword	mrg32k3aM1
	.align		8
        /*0018*/ 	.dword	mrg32k3aM2
	.align		8
        /*0020*/ 	.dword	mrg32k3aM1SubSeq
	.align		8
        /*0028*/ 	.dword	mrg32k3aM2SubSeq
	.align		8
        /*0030*/ 	.dword	mrg32k3aM1Seq
	.align		8
        /*0038*/ 	.dword	mrg32k3aM2Seq


//--------------------- .nv.constant3             --------------------------
	.section	.nv.constant3,"a",@progbits
	.align	8
.nv.constant3:
	.type		__cr_lgamma_table,@object
	.size		__cr_lgamma_table,(.L_8 - __cr_lgamma_table)
__cr_lgamma_table:
        /*0000*/ 	.byte	0x00, 0x00, 0x00, 0x00, 0x00, 0x00, 0x00, 0x00, 0x00, 0x00, 0x00, 0x00, 0x00, 0x00, 0x00, 0x00
        /*0010*/ 	.byte	0xef, 0x39, 0xfa, 0xfe, 0x42, 0x2e, 0xe6, 0x3f, 0x02, 0x20, 0x2a, 0xfa, 0x0b, 0xab, 0xfc, 0x3f
        /*0020*/ 	.byte	0xf9, 0x2c, 0x92, 0x7c, 0xa7, 0x6c, 0x09, 0x40, 0xc9, 0x79, 0x44, 0x3c, 0x64, 0x26, 0x13, 0x40
        /*0030*/ 	.byte	0xca, 0x01, 0xcf, 0x3a, 0x27, 0x51, 0x1a, 0x40, 0x30, 0xcc, 0x2d, 0xf3, 0xe1, 0x0c, 0x21, 0x40
        /*0040*/ 	.byte	0x0d, 0xb7, 0xfc, 0x82, 0x8e, 0x35, 0x25, 0x40
.L_8:


//--------------------- .text._Z14initializationPPcS_iS_iPjP17curandStateXORWOW --------------------------
	.section	.text._Z14initializationPPcS_iS_iPjP17curandStateXORWOW,"ax",@progbits
	.align	128
        .global         _Z14initializationPPcS_iS_iPjP17curandStateXORWOW
        .type           _Z14initializationPPcS_iS_iPjP17curandStateXORWOW,@function
        .size           _Z14initializationPPcS_iS_iPjP17curandStateXORWOW,(.L_x_13 - _Z14initializationPPcS_iS_iPjP17curandStateXORWOW)
        .other          _Z14initializationPPcS_iS_iPjP17curandStateXORWOW,@"STO_CUDA_ENTRY STV_DEFAULT"
_Z14initializationPPcS_iS_iPjP17curandStateXORWOW:
.text._Z14initializationPPcS_iS_iPjP17curandStateXORWOW:
[----:B------:R-:W-:Y:S01]  /*0000*/  LDC R1, c[0x0][0x37c] ;  /* 0x0000df00ff017b82 */ /* 0x000fe20000000800 */
[----:B------:R-:W0:Y:S07]  /*0010*/  S2R R0, SR_TID.X ;  /* 0x0000000000007919 */ /* 0x000e2e0000002100 */
[----:B------:R-:W0:Y:S01]  /*0020*/  LDC.64 R8, c[0x0][0x3a8] ;  /* 0x0000ea00ff087b82 */ /* 0x000e220000000a00 */
[----:B------:R-:W1:Y:S07]  /*0030*/  LDCU.64 UR6, c[0x0][0x358] ;  /* 0x00006b00ff0677ac */ /* 0x000e6e0008000a00 */
[----:B------:R-:W2:Y:S01]  /*0040*/  LDC.64 R10, c[0x0][0x3b0] ;  /* 0x0000ec00ff0a7b82 */ /* 0x000ea20000000a00 */
[----:B0-----:R-:W-:-:S06]  /*0050*/  IMAD.WIDE.U32 R8, R0, 0x4, R8 ;  /* 0x0000000400087825 */ /* 0x001fcc00078e0008 */
[----:B-1----:R-:W3:Y:S01]  /*0060*/  LDG.E R8, desc[UR6][R8.64] ;  /* 0x0000000608087981 */ /* 0x002ee2000c1e1900 */
[----:B------:R-:W-:Y:S01]  /*0070*/  IMAD.MOV.U32 R17, RZ, RZ, -0x75bd8fc ;  /* 0xf8a42704ff117424 */ /* 0x000fe200078e00ff */
[C---:B------:R-:W-:Y:S01]  /*0080*/  ISETP.NE.AND P0, PT, R0.reuse, RZ, PT ;  /* 0x000000ff0000720c */ /* 0x040fe20003f05270 */
[----:B------:R-:W-:Y:S01]  /*0090*/  IMAD.MOV.U32 R14, RZ, RZ, -0x23270784 ;  /* 0xdcd8f87cff0e7424 */ /* 0x000fe200078e00ff */
[----:B------:R-:W-:Y:S01]  /*00a0*/  BSSY.RECONVERGENT B0, `(.L_x_0) ;  /* 0x00000e8000007945 */ /* 0x000fe20003800200 */
[----:B--2---:R-:W-:-:S04]  /*00b0*/  IMAD.WIDE.U32 R10, R0, 0x30, R10 ;  /* 0x00000030000a7825 */ /* 0x004fc800078e000a */
[----:B------:R-:W-:Y:S02]  /*00c0*/  IMAD.MOV.U32 R5, RZ, RZ, -0x75bd8fc ;  /* 0xf8a42704ff057424 */ /* 0x000fe400078e00ff */
[----:B------:R-:W-:Y:S01]  /*00d0*/  IMAD.MOV.U32 R2, RZ, RZ, -0x23270784 ;  /* 0xdcd8f87cff027424 */ /* 0x000fe200078e00ff */
[----:B---3--:R-:W-:-:S05]  /*00e0*/  LOP3.LUT R12, R8, 0xaad26b49, RZ, 0x3c, !PT ;  /* 0xaad26b49080c7812 */ /* 0x008fca00078e3cff */
[----:B------:R-:W-:-:S04]  /*00f0*/  IMAD R12, R12, 0x4182bed5, RZ ;  /* 0x4182bed50c0c7824 */ /* 0x000fc800078e02ff */
[C---:B------:R-:W-:Y:S01]  /*0100*/  VIADD R3, R12.reuse, 0x583f19 ;  /* 0x00583f190c037836 */ /* 0x040fe20000000000 */
[C---:B------:R-:W-:Y:S01]  /*0110*/  LOP3.LUT R4, R12.reuse, 0x159a55e5, RZ, 0x3c, !PT ;  /* 0x159a55e50c047812 */ /* 0x040fe200078e3cff */
[C---:B------:R-:W-:Y:S02]  /*0120*/  VIADD R6, R12.reuse, 0xd9f6dc18 ;  /* 0xd9f6dc180c067836 */ /* 0x040fe40000000000 */
[----:B------:R-:W-:Y:S02]  /*0130*/  VIADD R7, R12, 0x75bcd15 ;  /* 0x075bcd150c077836 */ /* 0x000fe40000000000 */
[----:B------:R-:W-:Y:S02]  /*0140*/  IMAD.MOV.U32 R16, RZ, RZ, R4 ;  /* 0x000000ffff107224 */ /* 0x000fe400078e0004 */
[----:B------:R-:W-:Y:S01]  /*0150*/  IMAD.MOV.U32 R15, RZ, RZ, R3 ;  /* 0x000000ffff0f7224 */ /* 0x000fe200078e0003 */
[----:B------:R0:W-:Y:S04]  /*0160*/  STG.E.64 desc[UR6][R10.64], R6 ;  /* 0x000000060a007986 */ /* 0x0001e8000c101b06 */
[----:B------:R0:W-:Y:S04]  /*0170*/  STG.E.64 desc[UR6][R10.64+0x8], R16 ;  /* 0x000008100a007986 */ /* 0x0001e8000c101b06 */
[----:B------:R0:W-:Y:S01]  /*0180*/  STG.E.64 desc[UR6][R10.64+0x10], R14 ;  /* 0x0000100e0a007986 */ /* 0x0001e2000c101b06 */
[----:B------:R-:W-:Y:S05]  /*0190*/  @!P0 BRA `(.L_x_1) ;  /* 0x0000000c00608947 */ /* 0x000fea0003800000 */
[----:B0-----:R-:W-:Y:S02]  /*01a0*/  IMAD.MOV.U32 R6, RZ, RZ, RZ ;  /* 0x000000ffff067224 */ /* 0x001fe400078e00ff */
[----:B------:R-:W-:Y:S02]  /*01b0*/  IMAD.MOV.U32 R13, RZ, RZ, RZ ;  /* 0x000000ffff0d7224 */ /* 0x000fe400078e00ff */
[----:B------:R-:W-:Y:S02]  /*01c0*/  IMAD.MOV.U32 R5, RZ, RZ, -0x75bd8fc ;  /* 0xf8a42704ff057424 */ /* 0x000fe400078e00ff */
[----:B------:R-:W-:-:S07]  /*01d0*/  IMAD.MOV.U32 R2, RZ, RZ, -0x23270784 ;  /* 0xdcd8f87cff027424 */ /* 0x000fce00078e00ff */
.L_x_7:
[----:B------:R-:W-:Y:S01]  /*01e0*/  LOP3.LUT R8, R0, 0x3, RZ, 0xc0, !PT ;  /* 0x0000000300087812 */ /* 0x000fe200078ec0ff */
[----:B------:R-:W-:Y:S03]  /*01f0*/  BSSY.RECONVERGENT B1, `(.L_x_2) ;  /* 0x00000cc000017945 */ /* 0x000fe60003800200 */
[----:B------:R-:W-:-:S04]  /*0200*/  ISETP.NE.U32.AND P0, PT, R8, RZ, PT ;  /* 0x000000ff0800720c */ /* 0x000fc80003f05070 */
[----:B------:R-:W-:-:S13]  /*0210*/  ISETP.NE.AND.EX P0, PT, RZ, RZ, PT, P0 ;  /* 0x000000ffff00720c */ /* 0x000fda0003f05300 */
[----:B0-----:R-:W-:Y:S05]  /*0220*/  @!P0 BRA `(.L_x_3) ;  /* 0x0000000c00208947 */ /* 0x001fea0003800000 */
[----:B------:R-:W0:Y:S01]  /*0230*/  LDC.64 R8, c[0x4][RZ] ;  /* 0x01000000ff087b82 */ /* 0x000e220000000a00 */
[----:B------:R-:W-:Y:S02]  /*0240*/  IMAD.MOV.U32 R14, RZ, RZ, RZ ;  /* 0x000000ffff0e7224 */ /* 0x000fe400078e00ff */
[----:B0-----:R-:W-:-:S07]  /*0250*/  IMAD.WIDE.U32 R8, R6, 0xc80, R8 ;  /* 0x00000c8006087825 */ /* 0x001fce00078e0008 */
.L_x_6:
[----:B------:R-:W-:Y:S01]  /*0260*/  IMAD.MOV.U32 R15, RZ, RZ, RZ ;  /* 0x000000ffff0f7224 */ /* 0x000fe200078e00ff */
[----:B0-----:R-:W-:Y:S02]  /*0270*/  CS2R R2, SRZ ;  /* 0x0000000000027805 */ /* 0x001fe4000001ff00 */
[----:B------:R-:W-:Y:S01]  /*0280*/  CS2R R4, SRZ ;  /* 0x0000000000047805 */ /* 0x000fe2000001ff00 */
[----:B------:R-:W-:-:S07]  /*0290*/  IMAD.MOV.U32 R7, RZ, RZ, RZ ;  /* 0x000000ffff077224 */ /* 0x000fce00078e00ff */
.L_x_5:
[----:B------:R-:W0:Y:S01]  /*02a0*/  S2R R17, SR_TID.X ;  /* 0x0000000000117919 */ /* 0x000e220000002100 */
[----:B------:R-:W0:Y:S02]  /*02b0*/  LDC.64 R10, c[0x0][0x3b0] ;  /* 0x0000ec00ff0a7b82 */ /* 0x000e240000000a00 */
[----:B0-----:R-:W-:-:S04]  /*02c0*/  IMAD.WIDE.U32 R10, R17, 0x30, R10 ;  /* 0x00000030110a7825 */ /* 0x001fc800078e000a */
[----:B------:R-:W-:-:S05]  /*02d0*/  IMAD.WIDE.U32 R10, R15, 0x4, R10 ;  /* 0x000000040f0a7825 */ /* 0x000fca00078e000a */
[----:B------:R0:W5:Y:S01]  /*02e0*/  LDG.E R16, desc[UR6][R10.64+0x4] ;  /* 0x000004060a107981 */ /* 0x000162000c1e1900 */
[----:B------:R-:W-:-:S07]  /*02f0*/  IMAD.MOV.U32 R17, RZ, RZ, RZ ;  /* 0x000000ffff117224 */ /* 0x000fce00078e00ff */
.L_x_4:
[----:B-----5:R-:W-:Y:S01]  /*0300*/  SHF.R.U32.HI R23, RZ, R17, R16 ;  /* 0x00000011ff177219 */ /* 0x020fe20000011610 */
[----:B0-----:R-:W-:-:S03]  /*0310*/  IMAD.SHL.U32 R10, R15, 0x20, RZ ;  /* 0x000000200f0a7824 */ /* 0x001fc600078e00ff */
[----:B------:R-:W-:Y:S01]  /*0320*/  LOP3.LUT R11, R23, 0x1, RZ, 0xc0, !PT ;  /* 0x00000001170b7812 */ /* 0x000fe200078ec0ff */
[----:B------:R-:W-:-:S03]  /*0330*/  IMAD.IADD R10, R10, 0x1, R17 ;  /* 0x000000010a0a7824 */ /* 0x000fc600078e0211 */
[----:B------:R-:W-:Y:S01]  /*0340*/  ISETP.NE.U32.AND P0, PT, R11, 0x1, PT ;  /* 0x000000010b00780c */ /* 0x000fe20003f05070 */
[----:B------:R-:W-:-:S03]  /*0350*/  IMAD R11, R10, 0x5, RZ ;  /* 0x000000050a0b7824 */ /* 0x000fc600078e02ff */
[----:B------:R-:W-:Y:S01]  /*0360*/  R2P PR, R23, 0x7e ;  /* 0x0000007e17007804 */ /* 0x000fe20000000000 */
[----:B------:R-:W-:-:S08]  /*0370*/  IMAD.WIDE.U32 R10, R11, 0x4, R8 ;  /* 0x000000040b0a7825 */ /* 0x000fd000078e0008 */
[----:B------:R-:W2:Y:S04]  /*0380*/  @!P0 LDG.E R20, desc[UR6][R10.64+0x10] ;  /* 0x000010060a148981 */ /* 0x000ea8000c1e1900 */
[----:B------:R-:W3:Y:S04]  /*0390*/  @P1 LDG.E R22, desc[UR6][R10.64+0x24] ;  /* 0x000024060a161981 */ /* 0x000ee8000c1e1900 */
[----:B------:R-:W4:Y:S04]  /*03a0*/  @P2 LDG.E R24, desc[UR6][R10.64+0x38] ;  /* 0x000038060a182981 */ /* 0x000f28000c1e1900 */
[----:B------:R-:W4:Y:S04]  /*03b0*/  @P3 LDG.E R26, desc[UR6][R10.64+0x4c] ;  /* 0x00004c060a1a3981 */ /* 0x000f28000c1e1900 */
[----:B------:R-:W4:Y:S04]  /*03c0*/  @P4 LDG.E R28, desc[UR6][R10.64+0x60] ;  /* 0x000060060a1c4981 */ /* 0x000f28000c1e1900 */
[----:B------:R-:W4:Y:S04]  /*03d0*/  @!P0 LDG.E R18, desc[UR6][R10.64] ;  /* 0x000000060a128981 */ /* 0x000f28000c1e1900 */
[----:B------:R-:W4:Y:S04]  /*03e0*/  @!P0 LDG.E R19, desc[UR6][R10.64+0x4] ;  /* 0x000004060a138981 */ /* 0x000f28000c1e1900 */
[----:B------:R-:W4:Y:S04]  /*03f0*/  @P5 LDG.E R21, desc[UR6][R10.64+0x74] ;  /* 0x000074060a155981 */ /* 0x000f28000c1e1900 */
[----:B------:R-:W4:Y:S04]  /*0400*/  @P1 LDG.E R25, desc[UR6][R10.64+0x20] ;  /* 0x000020060a191981 */ /* 0x000f28000c1e1900 */
[----:B------:R-:W4:Y:S01]  /*0410*/  @P3 LDG.E R27, desc[UR6][R10.64+0x48] ;  /* 0x000048060a1b3981 */ /* 0x000f22000c1e1900 */
[----:B--2---:R-:W-:-:S03]  /*0420*/  @!P0 LOP3.LUT R3, R3, R20, RZ, 0x3c, !PT ;  /* 0x0000001403038212 */ /* 0x004fc600078e3cff */
[----:B------:R-:W2:Y:S01]  /*0430*/  @P1 LDG.E R20, desc[UR6][R10.64+0x14] ;  /* 0x000014060a141981 */ /* 0x000ea2000c1e1900 */
[----:B---3--:R-:W-:-:S03]  /*0440*/  @P1 LOP3.LUT R3, R3, R22, RZ, 0x3c, !PT ;  /* 0x0000001603031212 */ /* 0x008fc600078e3cff */
[----:B------:R-:W3:Y:S01]  /*0450*/  @P1 LDG.E R22, desc[UR6][R10.64+0x1c] ;  /* 0x00001c060a161981 */ /* 0x000ee2000c1e1900 */
[----:B----4-:R-:W-:-:S03]  /*0460*/  @P2 LOP3.LUT R3, R3, R24, RZ, 0x3c, !PT ;  /* 0x0000001803032212 */ /* 0x010fc600078e3cff */
[----:B------:R-:W4:Y:S01]  /*0470*/  @P2 LDG.E R24, desc[UR6][R10.64+0x28] ;  /* 0x000028060a182981 */ /* 0x000f22000c1e1900 */
[----:B------:R-:W-:-:S03]  /*0480*/  @P3 LOP3.LUT R3, R3, R26, RZ, 0x3c, !PT ;  /* 0x0000001a03033212 */ /* 0x000fc600078e3cff */
[----:B------:R-:W3:Y:S01]  /*0490*/  @P6 LDG.E R26, desc[UR6][R10.64+0x88] ;  /* 0x000088060a1a6981 */ /* 0x000ee2000c1e1900 */
[----:B------:R-:W-:Y:S02]  /*04a0*/  @P4 LOP3.LUT R3, R3, R28, RZ, 0x3c, !PT ;  /* 0x0000001c03034212 */ /* 0x000fe400078e3cff */
[----:B------:R-:W-:Y:S02]  /*04b0*/  @!P0 LOP3.LUT R7, R7, R18, RZ, 0x3c, !PT ;  /* 0x0000001207078212 */ /* 0x000fe400078e3cff */
[----:B------:R-:W3:Y:S01]  /*04c0*/  @!P0 LDG.E R18, desc[UR6][R10.64+0x8] ;  /* 0x000008060a128981 */ /* 0x000ee2000c1e1900 */
[----:B------:R-:W-:-:S03]  /*04d0*/  @!P0 LOP3.LUT R4, R4, R19, RZ, 0x3c, !PT ;  /* 0x0000001304048212 */ /* 0x000fc600078e3cff */
[----:B------:R-:W3:Y:S01]  /*04e0*/  @!P0 LDG.E R19, desc[UR6][R10.64+0xc] ;  /* 0x00000c060a138981 */ /* 0x000ee2000c1e1900 */
[----:B------:R-:W-:-:S03]  /*04f0*/  @P5 LOP3.LUT R3, R3, R21, RZ, 0x3c, !PT ;  /* 0x0000001503035212 */ /* 0x000fc600078e3cff */
[----:B------:R-:W3:Y:S01]  /*0500*/  @P1 LDG.E R21, desc[UR6][R10.64+0x18] ;  /* 0x000018060a151981 */ /* 0x000ee2000c1e1900 */
[----:B--2---:R-:W-:-:S03]  /*0510*/  @P1 LOP3.LUT R7, R7, R20, RZ, 0x3c, !PT ;  /* 0x0000001407071212 */ /* 0x004fc600078e3cff */
[----:B------:R-:W2:Y:S01]  /*0520*/  @P3 LDG.E R20, desc[UR6][R10.64+0x3c] ;  /* 0x00003c060a143981 */ /* 0x000ea2000c1e1900 */
[----:B----4-:R-:W-:-:S03]  /*0530*/  @P2 LOP3.LUT R7, R7, R24, RZ, 0x3c, !PT ;  /* 0x0000001807072212 */ /* 0x010fc600078e3cff */
[----:B------:R-:W4:Y:S01]  /*0540*/  @P4 LDG.E R24, desc[UR6][R10.64+0x50] ;  /* 0x000050060a184981 */ /* 0x000f22000c1e1900 */
[----:B---3--:R-:W-:-:S03]  /*0550*/  @!P0 LOP3.LUT R5, R5, R18, RZ, 0x3c, !PT ;  /* 0x0000001205058212 */ /* 0x008fc600078e3cff */
[----:B------:R-:W3:Y:S01]  /*0560*/  @P2 LDG.E R18, desc[UR6][R10.64+0x30] ;  /* 0x000030060a122981 */ /* 0x000ee2000c1e1900 */
[----:B------:R-:W-:-:S03]  /*0570*/  @!P0 LOP3.LUT R2, R2, R19, RZ, 0x3c, !PT ;  /* 0x0000001302028212 */ /* 0x000fc600078e3cff */
[----:B------:R-:W3:Y:S01]  /*0580*/  @P2 LDG.E R19, desc[UR6][R10.64+0x2c] ;  /* 0x00002c060a132981 */ /* 0x000ee2000c1e1900 */
[----:B------:R-:W-:-:S03]  /*0590*/  @P1 LOP3.LUT R4, R4, R21, RZ, 0x3c, !PT ;  /* 0x0000001504041212 */ /* 0x000fc600078e3cff */
[----:B------:R-:W3:Y:S01]  /*05a0*/  @P2 LDG.E R21, desc[UR6][R10.64+0x34] ;  /* 0x000034060a152981 */ /* 0x000ee2000c1e1900 */
[----:B------:R-:W-:Y:S02]  /*05b0*/  @P1 LOP3.LUT R5, R5, R22, RZ, 0x3c, !PT ;  /* 0x0000001605051212 */ /* 0x000fe400078e3cff */
[----:B------:R-:W-:Y:S01]  /*05c0*/  @P1 LOP3.LUT R2, R2, R25, RZ, 0x3c, !PT ;  /* 0x0000001902021212 */ /* 0x000fe200078e3cff */
[----:B------:R-:W3:Y:S04]  /*05d0*/  @P3 LDG.E R22, desc[UR6][R10.64+0x44] ;  /* 0x000044060a163981 */ /* 0x000ee8000c1e1900 */
[----:B------:R-:W3:Y:S01]  /*05e0*/  @P3 LDG.E R25, desc[UR6][R10.64+0x40] ;  /* 0x000040060a193981 */ /* 0x000ee2000c1e1900 */
[----:B--2---:R-:W-:-:S03]  /*05f0*/  @P3 LOP3.LUT R7, R7, R20, RZ, 0x3c, !PT ;  /* 0x0000001407073212 */ /* 0x004fc600078e3cff */
[----:B------:R-:W2:Y:S01]  /*0600*/  @P5 LDG.E R20, desc[UR6][R10.64+0x64] ;  /* 0x000064060a145981 */ /* 0x000ea2000c1e1900 */
[----:B----4-:R-:W-:-:S03]  /*0610*/  @P4 LOP3.LUT R7, R7, R24, RZ, 0x3c, !PT ;  /* 0x0000001807074212 */ /* 0x010fc600078e3cff */
[----:B------:R-:W4:Y:S01]  /*0620*/  @P6 LDG.E R24, desc[UR6][R10.64+0x78] ;  /* 0x000078060a186981 */ /* 0x000f22000c1e1900 */
[----:B---3--:R-:W-:-:S03]  /*0630*/  @P2 LOP3.LUT R5, R5, R18, RZ, 0x3c, !PT ;  /* 0x0000001205052212 */ /* 0x008fc600078e3cff */
[----:B------:R-:W3:Y:S01]  /*0640*/  @P4 LDG.E R18, desc[UR6][R10.64+0x58] ;  /* 0x000058060a124981 */ /* 0x000ee2000c1e1900 */
[----:B------:R-:W-:-:S03]  /*0650*/  @P2 LOP3.LUT R4, R4, R19, RZ, 0x3c, !PT ;  /* 0x0000001304042212 */ /* 0x000fc600078e3cff */
[----:B------:R-:W3:Y:S01]  /*0660*/  @P4 LDG.E R19, desc[UR6][R10.64+0x54] ;  /* 0x000054060a134981 */ /* 0x000ee2000c1e1900 */
[----:B------:R-:W-:-:S03]  /*0670*/  @P2 LOP3.LUT R2, R2, R21, RZ, 0x3c, !PT ;  /* 0x0000001502022212 */ /* 0x000fc600078e3cff */
[----:B------:R-:W3:Y:S01]  /*0680*/  @P4 LDG.E R21, desc[UR6][R10.64+0x5c] ;  /* 0x00005c060a154981 */ /* 0x000ee2000c1e1900 */
[----:B------:R-:W-:Y:S02]  /*0690*/  @P3 LOP3.LUT R5, R5, R22, RZ, 0x3c, !PT ;  /* 0x0000001605053212 */ /* 0x000fe400078e3cff */
[----:B------:R-:W-:Y:S01]  /*06a0*/  @P3 LOP3.LUT R2, R2, R27, RZ, 0x3c, !PT ;  /* 0x0000001b02023212 */ /* 0x000fe200078e3cff */
[----:B------:R-:W3:Y:S01]  /*06b0*/  @P5 LDG.E R22, desc[UR6][R10.64+0x6c] ;  /* 0x00006c060a165981 */ /* 0x000ee2000c1e1900 */
[----:B------:R-:W-:-:S03]  /*06c0*/  @P3 LOP3.LUT R4, R4, R25, RZ, 0x3c, !PT ;  /* 0x0000001904043212 */ /* 0x000fc600078e3cff */
[----:B------:R-:W3:Y:S04]  /*06d0*/  @P5 LDG.E R25, desc[UR6][R10.64+0x68] ;  /* 0x000068060a195981 */ /* 0x000ee8000c1e1900 */
[----:B------:R-:W3:Y:S01]  /*06e0*/  @P5 LDG.E R27, desc[UR6][R10.64+0x70] ;  /* 0x000070060a1b5981 */ /* 0x000ee2000c1e1900 */
[----:B------:R-:W-:Y:S02]  /*06f0*/  LOP3.LUT P0, RZ, R23, 0x80, RZ, 0xc0, !PT ;  /* 0x0000008017ff7812 */ /* 0x000fe4000780c0ff */
[----:B--2---:R-:W-:-:S11]  /*0700*/  @P5 LOP3.LUT R7, R7, R20, RZ, 0x3c, !PT ;  /* 0x0000001407075212 */ /* 0x004fd600078e3cff */
        /* <DEDUP_REMOVED lines=15> */
[----:B------:R-:W-:Y:S02]  /*0800*/  @P6 LOP3.LUT R3, R3, R26, RZ, 0x3c, !PT ;  /* 0x0000001a03036212 */ /* 0x000fe400078e3cff */
[----:B--2---:R-:W-:Y:S02]  /*0810*/  @P0 LOP3.LUT R7, R7, R20, RZ, 0x3c, !PT ;  /* 0x0000001407070212 */ /* 0x004fe400078e3cff */
[----:B----4-:R-:W-:Y:S02]  /*0820*/  @P0 LOP3.LUT R3, R3, R24, RZ, 0x3c, !PT ;  /* 0x0000001803030212 */ /* 0x010fe400078e3cff */
[----:B---3--:R-:W-:Y:S02]  /*0830*/  @P6 LOP3.LUT R5, R5, R18, RZ, 0x3c, !PT ;  /* 0x0000001205056212 */ /* 0x008fe400078e3cff */
[----:B------:R-:W-:Y:S02]  /*0840*/  @P6 LOP3.LUT R4, R4, R19, RZ, 0x3c, !PT ;  /* 0x0000001304046212 */ /* 0x000fe400078e3cff */
[----:B------:R-:W-:-:S02]  /*0850*/  @P6 LOP3.LUT R2, R2, R21, RZ, 0x3c, !PT ;  /* 0x0000001502026212 */ /* 0x000fc400078e3cff */
[----:B------:R-:W-:Y:S02]  /*0860*/  @P0 LOP3.LUT R5, R5, R22, RZ, 0x3c, !PT ;  /* 0x0000001605050212 */ /* 0x000fe400078e3cff */
[----:B------:R-:W-:Y:S02]  /*0870*/  @P0 LOP3.LUT R4, R4, R25, RZ, 0x3c, !PT ;  /* 0x0000001904040212 */ /* 0x000fe400078e3cff */
[----:B------:R-:W-:Y:S02]  /*0880*/  @P0 LOP3.LUT R2, R2, R27, RZ, 0x3c, !PT ;  /* 0x0000001b02020212 */ /* 0x000fe400078e3cff */
[----:B------:R-:W-:-:S13]  /*0890*/  R2P PR, R23.B1, 0x7f ;  /* 0x0000007f17007804 */ /* 0x000fda0000001000 */
[----:B------:R-:W2:Y:S04]  /*08a0*/  @P0 LDG.E R18, desc[UR6][R10.64+0xa0] ;  /* 0x0000a0060a120981 */ /* 0x000ea8000c1e1900 */
[----:B------:R-:W3:Y:S04]  /*08b0*/  @P0 LDG.E R20, desc[UR6][R10.64+0xa8] ;  /* 0x0000a8060a140981 */ /* 0x000ee8000c1e1900 */
[----:B------:R-:W4:Y:S04]  /*08c0*/  @P1 LDG.E R22, desc[UR6][R10.64+0xbc] ;  /* 0x0000bc060a161981 */ /* 0x000f28000c1e1900 */
[----:B------:R-:W4:Y:S04]  /*08d0*/  @P1 LDG.E R24, desc[UR6][R10.64+0xc4] ;  /* 0x0000c4060a181981 */ /* 0x000f28000c1e1900 */
[----:B------:R-:W4:Y:S04]  /*08e0*/  @P0 LDG.E R19, desc[UR6][R10.64+0xa4] ;  /* 0x0000a4060a130981 */ /* 0x000f28000c1e1900 */
[----:B------:R-:W4:Y:S04]  /*08f0*/  @P0 LDG.E R21, desc[UR6][R10.64+0xac] ;  /* 0x0000ac060a150981 */ /* 0x000f28000c1e1900 */
[----:B------:R-:W4:Y:S04]  /*0900*/  @P1 LDG.E R25, desc[UR6][R10.64+0xb8] ;  /* 0x0000b8060a191981 */ /* 0x000f28000c1e1900 */
[----:B------:R-:W4:Y:S04]  /*0910*/  @P2 LDG.E R26, desc[UR6][R10.64+0xc8] ;  /* 0x0000c8060a1a2981 */ /* 0x000f28000c1e1900 */
[----:B------:R-:W4:Y:S04]  /*0920*/  @P1 LDG.E R27, desc[UR6][R10.64+0xc0] ;  /* 0x0000c0060a1b1981 */ /* 0x000f28000c1e1900 */
[----:B------:R-:W4:Y:S01]  /*0930*/  @P3 LDG.E R28, desc[UR6][R10.64+0xec] ;  /* 0x0000ec060a1c3981 */ /* 0x000f22000c1e1900 */
[----:B--2---:R-:W-:-:S03]  /*0940*/  @P0 LOP3.LUT R7, R7, R18, RZ, 0x3c, !PT ;  /* 0x0000001207070212 */ /* 0x004fc600078e3cff */
[----:B------:R-:W2:Y:S01]  /*0950*/  @P0 LDG.E R18, desc[UR6][R10.64+0xb0] ;  /* 0x0000b0060a120981 */ /* 0x000ea2000c1e1900 */
[----:B---3--:R-:W-:-:S03]  /*0960*/  @P0 LOP3.LUT R5, R5, R20, RZ, 0x3c, !PT ;  /* 0x0000001405050212 */ /* 0x008fc600078e3cff */
[----:B------:R-:W3:Y:S01]  /*0970*/  @P1 LDG.E R20, desc[UR6][R10.64+0xb4] ;  /* 0x0000b4060a141981 */ /* 0x000ee2000c1e1900 */
[----:B----4-:R-:W-:-:S03]  /*0980*/  @P1 LOP3.LUT R5, R5, R22, RZ, 0x3c, !PT ;  /* 0x0000001605051212 */ /* 0x010fc600078e3cff */
[----:B------:R-:W4:Y:S01]  /*0990*/  @P2 LDG.E R22, desc[UR6][R10.64+0xd8] ;  /* 0x0000d8060a162981 */ /* 0x000f22000c1e1900 */
[----:B------:R-:W-:-:S03]  /*09a0*/  @P0 LOP3.LUT R4, R4, R19, RZ, 0x3c, !PT ;  /* 0x0000001304040212 */ /* 0x000fc600078e3cff */
[----:B------:R-:W4:Y:S01]  /*09b0*/  @P2 LDG.E R19, desc[UR6][R10.64+0xcc] ;  /* 0x0000cc060a132981 */ /* 0x000f22000c1e1900 */
[----:B------:R-:W-:-:S03]  /*09c0*/  @P0 LOP3.LUT R2, R2, R21, RZ, 0x3c, !PT ;  /* 0x0000001502020212 */ /* 0x000fc600078e3cff */
[----:B------:R-:W4:Y:S01]  /*09d0*/  @P2 LDG.E R21, desc[UR6][R10.64+0xd4] ;  /* 0x0000d4060a152981 */ /* 0x000f22000c1e1900 */
[----:B------:R-:W-:-:S03]  /*09e0*/  @P1 LOP3.LUT R4, R4, R25, RZ, 0x3c, !PT ;  /* 0x0000001904041212 */ /* 0x000fc600078e3cff */
[----:B------:R-:W4:Y:S01]  /*09f0*/  @P3 LDG.E R25, desc[UR6][R10.64+0xe8] ;  /* 0x0000e8060a193981 */ /* 0x000f22000c1e1900 */
[----:B--2---:R-:W-:-:S03]  /*0a00*/  @P0 LOP3.LUT R3, R3, R18, RZ, 0x3c, !PT ;  /* 0x0000001203030212 */ /* 0x004fc600078e3cff */
[----:B------:R-:W2:Y:S01]  /*0a10*/  @P4 LDG.E R18, desc[UR6][R10.64+0xf0] ;  /* 0x0000f0060a124981 */ /* 0x000ea2000c1e1900 */
[----:B------:R-:W-:-:S03]  /*0a20*/  @P1 LOP3.LUT R3, R3, R24, RZ, 0x3c, !PT ;  /* 0x0000001803031212 */ /* 0x000fc600078e3cff */
[----:B------:R-:W2:Y:S01]  /*0a30*/  @P3 LDG.E R24, desc[UR6][R10.64+0xdc] ;  /* 0x0000dc060a183981 */ /* 0x000ea2000c1e1900 */
[----:B---3--:R-:W-:-:S03]  /*0a40*/  @P1 LOP3.LUT R7, R7, R20, RZ, 0x3c, !PT ;  /* 0x0000001407071212 */ /* 0x008fc600078e3cff */
[----:B------:R-:W3:Y:S01]  /*0a50*/  @P2 LDG.E R20, desc[UR6][R10.64+0xd0] ;  /* 0x0000d0060a142981 */ /* 0x000ee2000c1e1900 */
[----:B------:R-:W-:Y:S02]  /*0a60*/  LOP3.LUT P0, RZ, R23, 0x8000, RZ, 0xc0, !PT ;  /* 0x0000800017ff7812 */ /* 0x000fe4000780c0ff */
[----:B------:R-:W-:Y:S01]  /*0a70*/  @P2 LOP3.LUT R7, R7, R26, RZ, 0x3c, !PT ;  /* 0x0000001a07072212 */ /* 0x000fe200078e3cff */
[----:B------:R-:W3:Y:S04]  /*0a80*/  @P3 LDG.E R23, desc[UR6][R10.64+0xe0] ;  /* 0x0000e0060a173981 */ /* 0x000ee8000c1e1900 */
[----:B------:R-:W3:Y:S01]  /*0a90*/  @P3 LDG.E R26, desc[UR6][R10.64+0xe4] ;  /* 0x0000e4060a1a3981 */ /* 0x000ee2000c1e1900 */
[----:B------:R-:W-:Y:S02]  /*0aa0*/  @P1 LOP3.LUT R2, R2, R27, RZ, 0x3c, !PT ;  /* 0x0000001b02021212 */ /* 0x000fe400078e3cff */
[----:B----4-:R-:W-:-:S02]  /*0ab0*/  @P2 LOP3.LUT R3, R3, R22, RZ, 0x3c, !PT ;  /* 0x0000001603032212 */ /* 0x010fc400078e3cff */
[----:B------:R-:W4:Y:S01]  /*0ac0*/  @P4 LDG.E R22, desc[UR6][R10.64+0x100] ;  /* 0x000100060a164981 */ /* 0x000f22000c1e1900 */
[----:B------:R-:W-:Y:S02]  /*0ad0*/  @P2 LOP3.LUT R4, R4, R19, RZ, 0x3c, !PT ;  /* 0x0000001304042212 */ /* 0x000fe400078e3cff */
[----:B------:R-:W-:Y:S01]  /*0ae0*/  @P2 LOP3.LUT R2, R2, R21, RZ, 0x3c, !PT ;  /* 0x0000001502022212 */ /* 0x000fe200078e3cff */
[----:B------:R-:W4:Y:S04]  /*0af0*/  @P4 LDG.E R19, desc[UR6][R10.64+0xf4] ;  /* 0x0000f4060a134981 */ /* 0x000f28000c1e1900 */
[----:B------:R-:W4:Y:S01]  /*0b00*/  @P4 LDG.E R21, desc[UR6][R10.64+0xfc] ;  /* 0x0000fc060a154981 */ /* 0x000f22000c1e1900 */
[----:B------:R-:W-:-:S03]  /*0b10*/  @P3 LOP3.LUT R2, R2, R25, RZ, 0x3c, !PT ;  /* 0x0000001902023212 */ /* 0x000fc600078e3cff */
[----:B------:R-:W4:Y:S01]  /*0b20*/  @P5 LDG.E R25, desc[UR6][R10.64+0x110] ;  /* 0x000110060a195981 */ /* 0x000f22000c1e1900 */
[----:B--2---:R-:W-:-:S03]  /*0b30*/  @P3 LOP3.LUT R7, R7, R24, RZ, 0x3c, !PT ;  /* 0x0000001807073212 */ /* 0x004fc600078e3cff */
[----:B------:R-:W2:Y:S01]  /*0b40*/  @P5 LDG.E R24, desc[UR6][R10.64+0x104] ;  /* 0x000104060a185981 */ /* 0x000ea2000c1e1900 */
[----:B---3--:R-:W-:Y:S02]  /*0b50*/  @P2 LOP3.LUT R5, R5, R20, RZ, 0x3c, !PT ;  /* 0x0000001405052212 */ /* 0x008fe400078e3cff */
[----:B------:R-:W-:Y:S01]  /*0b60*/  @P4 LOP3.LUT R7, R7, R18, RZ, 0x3c, !PT ;  /* 0x0000001207074212 */ /* 0x000fe200078e3cff */
[----:B------:R-:W3:Y:S01]  /*0b70*/  @P4 LDG.E R20, desc[UR6][R10.64+0xf8] ;  /* 0x0000f8060a144981 */ /* 0x000ee2000c1e1900 */
[----:B------:R-:W-:-:S03]  /*0b80*/  @P3 LOP3.LUT R4, R4, R23, RZ, 0x3c, !PT ;  /* 0x0000001704043212 */ /* 0x000fc600078e3cff */
[----:B------:R-:W3:Y:S01]  /*0b90*/  @P5 LDG.E R18, desc[UR6][R10.64+0x114] ;  /* 0x000114060a125981 */ /* 0x000ee2000c1e1900 */
[----:B------:R-:W-:-:S03]  /*0ba0*/  @P3 LOP3.LUT R5, R5, R26, RZ, 0x3c, !PT ;  /* 0x0000001a05053212 */ /* 0x000fc600078e3cff */
[----:B------:R-:W3:Y:S04]  /*0bb0*/  @P5 LDG.E R23, desc[UR6][R10.64+0x108] ;  /* 0x000108060a175981 */ /* 0x000ee8000c1e1900 */
[----:B------:R-:W3:Y:S01]  /*0bc0*/  @P5 LDG.E R26, desc[UR6][R10.64+0x10c] ;  /* 0x00010c060a1a5981 */ /* 0x000ee2000c1e1900 */
[----:B------:R-:W-:Y:S02]  /*0bd0*/  @P3 LOP3.LUT R3, R3, R28, RZ, 0x3c, !PT ;  /* 0x0000001c03033212 */ /* 0x000fe400078e3cff */
[----:B----4-:R-:W-:Y:S01]  /*0be0*/  @P4 LOP3.LUT R4, R4, R19, RZ, 0x3c, !PT ;  /* 0x0000001304044212 */ /* 0x010fe200078e3cff */
[----:B------:R-:W4:Y:S01]  /*0bf0*/  @P0 LDG.E R28, desc[UR6][R10.64+0x13c] ;  /* 0x00013c060a1c0981 */ /* 0x000f22000c1e1900 */
[----:B------:R-:W-:Y:S02]  /*0c00*/  @P4 LOP3.LUT R3, R3, R22, RZ, 0x3c, !PT ;  /* 0x0000001603034212 */ /* 0x000fe400078e3cff */
[----:B------:R-:W-:Y:S01]  /*0c10*/  @P4 LOP3.LUT R2, R2, R21, RZ, 0x3c, !PT ;  /* 0x0000001502024212 */ /* 0x000fe200078e3cff */
[----:B------:R-:W4:Y:S04]  /*0c20*/  @P6 LDG.E R19, desc[UR6][R10.64+0x11c] ;  /* 0x00011c060a136981 */ /* 0x000f28000c1e1900 */
[----:B------:R-:W4:Y:S01]  /*0c30*/  @P6 LDG.E R22, desc[UR6][R10.64+0x120] ;  /* 0x000120060a166981 */ /* 0x000f22000c1e1900 */
[----:B------:R-:W-:-:S03]  /*0c40*/  @P5 LOP3.LUT R2, R2, R25, RZ, 0x3c, !PT ;  /* 0x0000001902025212 */ /* 0x000fc600078e3cff */
[----:B------:R-:W4:Y:S04]  /*0c50*/  @P6 LDG.E R21, desc[UR6][R10.64+0x124] ;  /* 0x000124060a156981 */ /* 0x000f28000c1e1900 */
[----:B------:R-:W4:Y:S01]  /*0c60*/  @P0 LDG.E R25, desc[UR6][R10.64+0x138] ;  /* 0x000138060a190981 */ /* 0x000f22000c1e1900 */
[----:B--2---:R-:W-:-:S03]  /*0c70*/  @P5 LOP3.LUT R7, R7, R24, RZ, 0x3c, !PT ;  /* 0x0000001807075212 */ /* 0x004fc600078e3cff */
[----:B------:R-:W2:Y:S01]  /*0c80*/  @P0 LDG.E R24, desc[UR6][R10.64+0x12c] ;  /* 0x00012c060a180981 */ /* 0x000ea2000c1e1900 */
[----:B---3--:R-:W-:-:S03]  /*0c90*/  @P4 LOP3.LUT R5, R5, R20, RZ, 0x3c, !PT ;  /* 0x0000001405054212 */ /* 0x008fc600078e3cff */
[----:B------:R-:W3:Y:S01]  /*0ca0*/  @P6 LDG.E R20, desc[UR6][R10.64+0x118] ;  /* 0x000118060a146981 */ /* 0x000ee2000c1e1900 */
[----:B------:R-:W-:-:S03]  /*0cb0*/  @P5 LOP3.LUT R3, R3, R18, RZ, 0x3c, !PT ;  /* 0x0000001203035212 */ /* 0x000fc600078e3cff */
[----:B------:R-:W2:Y:S01]  /*0cc0*/  @P6 LDG.E R18, desc[UR6][R10.64+0x128] ;  /* 0x000128060a126981 */ /* 0x000ea2000c1e1900 */
[----:B------:R-:W-:-:S03]  /*0cd0*/  @P5 LOP3.LUT R4, R4, R23, RZ, 0x3c, !PT ;  /* 0x0000001704045212 */ /* 0x000fc600078e3cff */
[----:B------:R-:W2:Y:S01]  /*0ce0*/  @P0 LDG.E R23, desc[UR6][R10.64+0x130] ;  /* 0x000130060a170981 */ /* 0x000ea2000c1e1900 */
[----:B------:R-:W-:-:S03]  /*0cf0*/  @P5 LOP3.LUT R5, R5, R26, RZ, 0x3c, !PT ;  /* 0x0000001a05055212 */ /* 0x000fc600078e3cff */
[----:B------:R-:W2:Y:S01]  /*0d00*/  @P0 LDG.E R26, desc[UR6][R10.64+0x134] ;  /* 0x000134060a1a0981 */ /* 0x000ea2000c1e1900 */
[----:B------:R-:W-:-:S05]  /*0d10*/  VIADD R17, R17, 0x10 ;  /* 0x0000001011117836 */ /* 0x000fca0000000000 */
[----:B------:R-:W-:Y:S02]  /*0d20*/  ISETP.NE.AND P1, PT, R17, 0x20, PT ;  /* 0x000000201100780c */ /* 0x000fe40003f25270 */
[----:B----4-:R-:W-:Y:S02]  /*0d30*/  @P6 LOP3.LUT R4, R4, R19, RZ, 0x3c, !PT ;  /* 0x0000001304046212 */ /* 0x010fe400078e3cff */
[----:B------:R-:W-:Y:S02]  /*0d40*/  @P6 LOP3.LUT R5, R5, R22, RZ, 0x3c, !PT ;  /* 0x0000001605056212 */ /* 0x000fe400078e3cff */
[----:B------:R-:W-:-:S04]  /*0d50*/  @P6 LOP3.LUT R2, R2, R21, RZ, 0x3c, !PT ;  /* 0x0000001502026212 */ /* 0x000fc800078e3cff */
[----:B------:R-:W-:Y:S02]  /*0d60*/  @P0 LOP3.LUT R2, R2, R25, RZ, 0x3c, !PT ;  /* 0x0000001902020212 */ /* 0x000fe400078e3cff */
[----:B---3--:R-:W-:Y:S02]  /*0d70*/  @P6 LOP3.LUT R7, R7, R20, RZ, 0x3c, !PT ;  /* 0x0000001407076212 */ /* 0x008fe400078e3cff */
[----:B--2---:R-:W-:Y:S02]  /*0d80*/  @P6 LOP3.LUT R3, R3, R18, RZ, 0x3c, !PT ;  /* 0x0000001203036212 */ /* 0x004fe400078e3cff */
[----:B------:R-:W-:Y:S02]  /*0d90*/  @P0 LOP3.LUT R7, R7, R24, RZ, 0x3c, !PT ;  /* 0x0000001807070212 */ /* 0x000fe400078e3cff */
[----:B------:R-:W-:Y:S02]  /*0da0*/  @P0 LOP3.LUT R4, R4, R23, RZ, 0x3c, !PT ;  /* 0x0000001704040212 */ /* 0x000fe400078e3cff */
[----:B------:R-:W-:-:S02]  /*0db0*/  @P0 LOP3.LUT R3, R3, R28, RZ, 0x3c, !PT ;  /* 0x0000001c03030212 */ /* 0x000fc400078e3cff */
[----:B------:R-:W-:Y:S01]  /*0dc0*/  @P0 LOP3.LUT R5, R5, R26, RZ, 0x3c, !PT ;  /* 0x0000001a05050212 */ /* 0x000fe200078e3cff */
[----:B------:R-:W-:Y:S06]  /*0dd0*/  @P1 BRA `(.L_x_4) ;  /* 0xfffffff400481947 */ /* 0x000fec000383ffff */
[----:B------:R-:W-:-:S05]  /*0de0*/  VIADD R15, R15, 0x1 ;  /* 0x000000010f0f7836 */ /* 0x000fca0000000000 */
[----:B------:R-:W-:-:S13]  /*0df0*/  ISETP.NE.AND P0, PT, R15, 0x5, PT ;  /* 0x000000050f00780c */ /* 0x000fda0003f05270 */
[----:B------:R-:W-:Y:S05]  /*0e00*/  @P0 BRA `(.L_x_5) ;  /* 0xfffffff400240947 */ /* 0x000fea000383ffff */
[----:B------:R-:W0:Y:S01]  /*0e10*/  S2R R15, SR_TID.X ;  /* 0x00000000000f7919 */ /* 0x000e220000002100 */
[----:B------:R-:W0:Y:S01]  /*0e20*/  LDC.64 R10, c[0x0][0x3b0] ;  /* 0x0000ec00ff0a7b82 */ /* 0x000e220000000a00 */
[----:B------:R-:W-:Y:S02]  /*0e30*/  VIADD R14, R14, 0x1 ;  /* 0x000000010e0e7836 */ /* 0x000fe40000000000 */
[----:B0-----:R-:W-:Y:S01]  /*0e40*/  IMAD.WIDE.U32 R10, R15, 0x30, R10 ;  /* 0x000000300f0a7825 */ /* 0x001fe200078e000a */
[----:B------:R-:W-:-:S04]  /*0e50*/  LOP3.LUT R15, R0, 0x3, RZ, 0xc0, !PT ;  /* 0x00000003000f7812 */ /* 0x000fc800078ec0ff */
[----:B------:R0:W-:Y:S01]  /*0e60*/  STG.E desc[UR6][R10.64+0x4], R7 ;  /* 0x000004070a007986 */ /* 0x0001e2000c101906 */
[----:B------:R-:W-:-:S03]  /*0e70*/  ISETP.GE.U32.AND P0, PT, R14, R15, PT ;  /* 0x0000000f0e00720c */ /* 0x000fc60003f06070 */
[----:B------:R0:W-:Y:S04]  /*0e80*/  STG.E.64 desc[UR6][R10.64+0x8], R4 ;  /* 0x000008040a007986 */ /* 0x0001e8000c101b06 */
[----:B------:R0:W-:Y:S06]  /*0e90*/  STG.E.64 desc[UR6][R10.64+0x10], R2 ;  /* 0x000010020a007986 */ /* 0x0001ec000c101b06 */
[----:B------:R-:W-:Y:S05]  /*0ea0*/  @!P0 BRA `(.L_x_6) ;  /* 0xfffffff000ec8947 */ /* 0x000fea000383ffff */
.L_x_3:
[----:B------:R-:W-:Y:S05]  /*0eb0*/  BSYNC.RECONVERGENT B1 ;  /* 0x0000000000017941 */ /* 0x000fea0003800200 */
.L_x_2:
[----:B------:R-:W-:Y:S01]  /*0ec0*/  ISETP.GT.U32.AND P0, PT, R0, 0x3, PT ;  /* 0x000000030000780c */ /* 0x000fe20003f04070 */
[----:B------:R-:W-:Y:S01]  /*0ed0*/  VIADD R6, R6, 0x1 ;  /* 0x0000000106067836 */ /* 0x000fe20000000000 */
[--C-:B------:R-:W-:Y:S02]  /*0ee0*/  SHF.R.U64 R0, R0, 0x2, R13.reuse ;  /* 0x0000000200007819 */ /* 0x100fe4000000120d */
[----:B------:R-:W-:Y:S02]  /*0ef0*/  ISETP.GT.U32.AND.EX P0, PT, R13, RZ, PT, P0 ;  /* 0x000000ff0d00720c */ /* 0x000fe40003f04100 */
[----:B------:R-:W-:-:S11]  /*0f00*/  SHF.R.U32.HI R13, RZ, 0x2, R13 ;  /* 0x00000002ff0d7819 */ /* 0x000fd6000001160d */
[----:B------:R-:W-:Y:S05]  /*0f10*/  @P0 BRA `(.L_x_7) ;  /* 0xfffffff000b00947 */ /* 0x000fea000383ffff */
.L_x_1:
[----:B------:R-:W-:Y:S05]  /*0f20*/  BSYNC.RECONVERGENT B0 ;  /* 0x0000000000007941 */ /* 0x000fea0003800200 */
.L_x_0:
[----:B------:R-:W1:Y:S01]  /*0f30*/  S2R R0, SR_TID.X ;  /* 0x0000000000007919 */ /* 0x000e620000002100 */
[----:B------:R-:W1:Y:S01]  /*0f40*/  LDC.64 R8, c[0x0][0x3b0] ;  /* 0x0000ec00ff087b82 */ /* 0x000e620000000a00 */
[----:B0-----:R-:W-:Y:S01]  /*0f50*/  SHF.R.U32.HI R6, RZ, 0x2, R7 ;  /* 0x00000002ff067819 */ /* 0x001fe20000011607 */
[----:B------:R-:W-:Y:S01]  /*0f60*/  IMAD.MOV.U32 R17, RZ, RZ, R2 ;  /* 0x000000ffff117224 */ /* 0x000fe200078e0002 */
[----:B------:R-:W0:Y:S01]  /*0f70*/  S2R R15, SR_CTAID.X ;  /* 0x00000000000f7919 */ /* 0x000e220000002500 */
[----:B------:R-:W-:Y:S01]  /*0f80*/  IMAD.MOV.U32 R16, RZ, RZ, R5 ;  /* 0x000000ffff107224 */ /* 0x000fe200078e0005 */
[----:B------:R-:W-:Y:S01]  /*0f90*/  LOP3.LUT R10, R6, R7, RZ, 0x3c, !PT ;  /* 0x00000007060a7212 */ /* 0x000fe200078e3cff */
[----:B------:R-:W-:Y:S01]  /*0fa0*/  IMAD.SHL.U32 R11, R3, 0x10, RZ ;  /* 0x00000010030b7824 */ /* 0x000fe200078e00ff */
[----:B------:R-:W0:Y:S01]  /*0fb0*/  LDCU UR4, c[0x0][0x360] ;  /* 0x00006c00ff0477ac */ /* 0x000e220008000800 */
[----:B------:R-:W2:Y:S01]  /*0fc0*/  LDC R2, c[0x0][0x390] ;  /* 0x0000e400ff027b82 */ /* 0x000ea20000000800 */
[----:B------:R-:W-:-:S02]  /*0fd0*/  VIADD R12, R12, 0xd9fc63dd ;  /* 0xd9fc63dd0c0c7836 */ /* 0x000fc40000000000 */
[----:B------:R-:W-:Y:S02]  /*0fe0*/  IMAD.SHL.U32 R5, R10, 0x2, RZ ;  /* 0x000000020a057824 */ /* 0x000fe400078e00ff */
[----:B------:R-:W-:Y:S02]  /*0ff0*/  IMAD.MOV.U32 R13, RZ, RZ, R4 ;  /* 0x000000ffff0d7224 */ /* 0x000fe400078e0004 */
[----:B-1----:R-:W-:Y:S01]  /*1000*/  IMAD.WIDE.U32 R6, R0, 0x30, R8 ;  /* 0x0000003000067825 */ /* 0x002fe200078e0008 */
[----:B------:R-:W-:Y:S02]  /*1010*/  LOP3.LUT R8, R10, R5, R11, 0x96, !PT ;  /* 0x000000050a087212 */ /* 0x000fe400078e960b */
[----:B------:R-:W1:Y:S01]  /*1020*/  LDC.64 R10, c[0x0][0x380] ;  /* 0x0000e000ff0a7b82 */ /* 0x000e620000000a00 */
[----:B--2---:R-:W-:Y:S01]  /*1030*/  ISETP.GE.AND P0, PT, R2, 0x1, PT ;  /* 0x000000010200780c */ /* 0x004fe20003f06270 */
[----:B------:R2:W-:Y:S01]  /*1040*/  STG.E.64 desc[UR6][R6.64+0x8], R16 ;  /* 0x0000081006007986 */ /* 0x0005e2000c101b06 */
[----:B------:R-:W-:Y:S01]  /*1050*/  LOP3.LUT R9, R8, R3, RZ, 0x3c, !PT ;  /* 0x0000000308097212 */ /* 0x000fe200078e3cff */
[----:B------:R-:W-:-:S02]  /*1060*/  IMAD.MOV.U32 R8, RZ, RZ, R3 ;  /* 0x000000ffff087224 */ /* 0x000fc400078e0003 */
[----:B------:R2:W-:Y:S01]  /*1070*/  STG.E.64 desc[UR6][R6.64], R12 ;  /* 0x0000000c06007986 */ /* 0x0005e2000c101b06 */
[----:B0-----:R-:W-:Y:S02]  /*1080*/  IMAD R3, R15, UR4, R0 ;  /* 0x000000040f037c24 */ /* 0x001fe4000f8e0200 */
[----:B------:R-:W-:Y:S01]  /*1090*/  IMAD.IADD R4, R9, 0x1, R12 ;  /* 0x0000000109047824 */ /* 0x000fe200078e020c */
[----:B------:R2:W-:Y:S04]  /*10a0*/  STG.E.64 desc[UR6][R6.64+0x18], RZ ;  /* 0x000018ff06007986 */ /* 0x0005e8000c101b06 */
[----:B------:R2:W-:Y:S04]  /*10b0*/  STG.E desc[UR6][R6.64+0x20], RZ ;  /* 0x000020ff06007986 */ /* 0x0005e8000c101906 */
[----:B------:R2:W-:Y:S04]  /*10c0*/  STG.E.64 desc[UR6][R6.64+0x28], RZ ;  /* 0x000028ff06007986 */ /* 0x0005e8000c101b06 */
[----:B------:R2:W-:Y:S01]  /*10d0*/  STG.E.64 desc[UR6][R6.64+0x10], R8 ;  /* 0x0000100806007986 */ /* 0x0005e2000c101b06 */
[----:B-1----:R-:W-:Y:S01]  /*10e0*/  IMAD.WIDE R10, R3, 0x8, R10 ;  /* 0x00000008030a7825 */ /* 0x002fe200078e020a */
[----:B--2---:R-:W-:Y:S06]  /*10f0*/  @!P0 BRA `(.L_x_8) ;  /* 0x0000001000c48947 */ /* 0x004fec0003800000 */
[C---:B------:R-:W-:Y:S01]  /*1100*/  ISETP.GE.U32.AND P1, PT, R2.reuse, 0x4, PT ;  /* 0x000000040200780c */ /* 0x040fe20003f26070 */
[----:B------:R-:W-:Y:S01]  /*1110*/  IMAD.MOV.U32 R13, RZ, RZ, R4 ;  /* 0x000000ffff0d7224 */ /* 0x000fe200078e0004 */
[----:B------:R-:W-:Y:S01]  /*1120*/  LOP3.LUT R3, R2, 0x3, RZ, 0xc0, !PT ;  /* 0x0000000302037812 */ /* 0x000fe200078ec0ff */
[----:B------:R-:W-:-:S03]  /*1130*/  IMAD.MOV.U32 R5, RZ, RZ, RZ ;  /* 0x000000ffff057224 */ /* 0x000fc600078e00ff */
[----:B------:R-:W-:-:S07]  /*1140*/  ISETP.NE.AND P0, PT, R3, RZ, PT ;  /* 0x000000ff0300720c */ /* 0x000fce0003f05270 */
[----:B------:R-:W-:Y:S06]  /*1150*/  @!P1 BRA `(.L_x_9) ;  /* 0x0000000800889947 */ /* 0x000fec0003800000 */
[----:B------:R-:W0:Y:S01]  /*1160*/  LDCU UR8, c[0x0][0x3a0] ;  /* 0x00007400ff0877ac */ /* 0x000e220008000800 */
[----:B------:R-:W1:Y:S01]  /*1170*/  LDC.64 R8, c[0x0][0x3b0] ;  /* 0x0000ec00ff087b82 */ /* 0x000e620000000a00 */
[----:B------:R-:W-:Y:S01]  /*1180*/  LOP3.LUT R5, R2, 0x7ffffffc, RZ, 0xc0, !PT ;  /* 0x7ffffffc02057812 */ /* 0x000fe200078ec0ff */
[----:B------:R-:W-:Y:S01]  /*1190*/  IMAD.MOV.U32 R6, RZ, RZ, RZ ;  /* 0x000000ffff067224 */ /* 0x000fe200078e00ff */
[----:B------:R-:W2:Y:S01]  /*11a0*/  LDCU.64 UR10, c[0x0][0x398] ;  /* 0x00007300ff0a77ac */ /* 0x000ea20008000a00 */
[----:B------:R-:W-:Y:S01]  /*11b0*/  UMOV UR4, URZ ;  /* 0x000000ff00047c82 */ /* 0x000fe20008000000 */
[----:B------:R-:W-:Y:S01]  /*11c0*/  UMOV UR5, URZ ;  /* 0x000000ff00057c82 */ /* 0x000fe20008000000 */
[----:B0-----:R-:W0:Y:S01]  /*11d0*/  I2F.U32.RP R4, UR8 ;  /* 0x0000000800047d06 */ /* 0x001e220008209000 */
[----:B------:R-:W-:-:S07]  /*11e0*/  ISETP.NE.U32.AND P1, PT, RZ, UR8, PT ;  /* 0x00000008ff007c0c */ /* 0x000fce000bf25070 */
[----:B0-----:R-:W0:Y:S02]  /*11f0*/  MUFU.RCP R4, R4 ;  /* 0x0000000400047308 */ /* 0x001e240000001000 */
[----:B0-----:R-:W-:Y:S01]  /*1200*/  VIADD R12, R4, 0xffffffe ;  /* 0x0ffffffe040c7836 */ /* 0x001fe20000000000 */
[----:B------:R-:W-:-:S05]  /*1210*/  LOP3.LUT R4, RZ, UR8, RZ, 0x33, !PT ;  /* 0x00000008ff047c12 */ /* 0x000fca000f8e33ff */
[----:B------:R-:W0:Y:S02]  /*1220*/  F2I.FTZ.U32.TRUNC.NTZ R7, R12 ;  /* 0x0000000c00077305 */ /* 0x000e24000021f000 */
[----:B0-----:R-:W-:-:S04]  /*1230*/  IMAD.MOV R15, RZ, RZ, -R7 ;  /* 0x000000ffff0f7224 */ /* 0x001fc800078e0a07 */
[----:B------:R-:W-:-:S04]  /*1240*/  IMAD R15, R15, UR8, RZ ;  /* 0x000000080f0f7c24 */ /* 0x000fc8000f8e02ff */
[----:B------:R-:W-:-:S04]  /*1250*/  IMAD.HI.U32 R6, R7, R15, R6 ;  /* 0x0000000f07067227 */ /* 0x000fc800078e0006 */
[----:B-12---:R-:W-:-:S07]  /*1260*/  IMAD.MOV R7, RZ, RZ, -R5 ;  /* 0x000000ffff077224 */ /* 0x006fce00078e0a05 */
.L_x_10:
[----:B------:R-:W-:Y:S01]  /*1270*/  IMAD.HI.U32 R12, R6, R13, RZ ;  /* 0x0000000d060c7227 */ /* 0x000fe200078e00ff */
[----:B--2---:R-:W2:Y:S03]  /*1280*/  LDG.E.64 R14, desc[UR6][R10.64] ;  /* 0x000000060a0e7981 */ /* 0x004ea6000c1e1b00 */
[----:B------:R-:W-:-:S04]  /*1290*/  IMAD.MOV R12, RZ, RZ, -R12 ;  /* 0x000000ffff0c7224 */ /* 0x000fc800078e0a0c */
[----:B------:R-:W-:-:S05]  /*12a0*/  IMAD R13, R12, UR8, R13 ;  /* 0x000000080c0d7c24 */ /* 0x000fca000f8e020d */
[----:B------:R-:W-:-:S13]  /*12b0*/  ISETP.GE.U32.AND P2, PT, R13, UR8, PT ;  /* 0x000000080d007c0c */ /* 0x000fda000bf46070 */
[----:B------:R-:W-:-:S05]  /*12c0*/  @P2 VIADD R13, R13, -UR8 ;  /* 0x800000080d0d2c36 */ /* 0x000fca0008000000 */
[----:B------:R-:W-:-:S13]  /*12d0*/  ISETP.GE.U32.AND P2, PT, R13, UR8, PT ;  /* 0x000000080d007c0c */ /* 0x000fda000bf46070 */
[----:B------:R-:W-:-:S05]  /*12e0*/  @P2 VIADD R13, R13, -UR8 ;  /* 0x800000080d0d2c36 */ /* 0x000fca0008000000 */
[----:B------:R-:W-:-:S04]  /*12f0*/  SEL R13, R4, R13, !P1 ;  /* 0x0000000d040d7207 */ /* 0x000fc80004800000 */
[----:B------:R-:W-:-:S04]  /*1300*/  IADD3 R16, P2, PT, R13, UR10, RZ ;  /* 0x0000000a0d107c10 */ /* 0x000fc8000ff5e0ff */
[----:B------:R-:W-:-:S05]  /*1310*/  LEA.HI.X.SX32 R17, R13, UR11, 0x1, P2 ;  /* 0x0000000b0d117c11 */ /* 0x000fca00090f0eff */
[----:B------:R-:W3:Y:S01]  /*1320*/  LDG.E.U8 R23, desc[UR6][R16.64] ;  /* 0x0000000610177981 */ /* 0x000ee2000c1e1100 */
[----:B------:R-:W-:-:S04]  /*1330*/  IMAD.IADD R25, R13, 0x1, R0 ;  /* 0x000000010d197824 */ /* 0x000fc800078e0200 */
[----:B------:R-:W-:Y:S01]  /*1340*/  IMAD.WIDE.U32 R24, R25, 0x30, R8 ;  /* 0x0000003019187825 */ /* 0x000fe200078e0008 */
[----:B--2---:R-:W-:-:S04]  /*1350*/  IADD3 R18, P2, PT, R14, UR4, RZ ;  /* 0x000000040e127c10 */ /* 0x004fc8000ff5e0ff */
[----:B------:R-:W-:-:S05]  /*1360*/  IADD3.X R19, PT, PT, R15, UR5, RZ, P2, !PT ;  /* 0x000000050f137c10 */ /* 0x000fca00097fe4ff */
[----:B---3--:R0:W-:Y:S04]  /*1370*/  STG.E.U8 desc[UR6][R18.64], R23 ;  /* 0x0000001712007986 */ /* 0x0081e8000c101106 */
[----:B------:R-:W2:Y:S04]  /*1380*/  LDG.E.64 R20, desc[UR6][R24.64] ;  /* 0x0000000618147981 */ /* 0x000ea8000c1e1b00 */
[----:B------:R-:W3:Y:S04]  /*1390*/  LDG.E.64 R12, desc[UR6][R24.64+0x10] ;  /* 0x00001006180c7981 */ /* 0x000ee8000c1e1b00 */
[----:B------:R-:W4:Y:S01]  /*13a0*/  LDG.E.64 R14, desc[UR6][R24.64+0x8] ;  /* 0x00000806180e7981 */ /* 0x000f22000c1e1b00 */
[----:B--2---:R-:W-:-:S04]  /*13b0*/  SHF.R.U32.HI R22, RZ, 0x2, R21 ;  /* 0x00000002ff167819 */ /* 0x004fc80000011615 */
[----:B------:R-:W-:Y:S01]  /*13c0*/  LOP3.LUT R22, R22, R21, RZ, 0x3c, !PT ;  /* 0x0000001516167212 */ /* 0x000fe200078e3cff */
[----:B---3--:R-:W-:-:S04]  /*13d0*/  IMAD.SHL.U32 R17, R13, 0x10, RZ ;  /* 0x000000100d117824 */ /* 0x008fc800078e00ff */
[----:B------:R-:W-:-:S05]  /*13e0*/  IMAD.SHL.U32 R16, R22, 0x2, RZ ;  /* 0x0000000216107824 */ /* 0x000fca00078e00ff */
[----:B------:R-:W-:Y:S01]  /*13f0*/  LOP3.LUT R16, R22, R16, R17, 0x96, !PT ;  /* 0x0000001016107212 */ /* 0x000fe200078e9611 */
[----:B------:R-:W-:-:S03]  /*1400*/  VIADD R20, R20, 0x587c5 ;  /* 0x000587c514147836 */ /* 0x000fc60000000000 */
[----:B------:R-:W-:-:S05]  /*1410*/  LOP3.LUT R17, R16, R13, RZ, 0x3c, !PT ;  /* 0x0000000d10117212 */ /* 0x000fca00078e3cff */
[----:B0-----:R-:W-:-:S04]  /*1420*/  IMAD.IADD R19, R17, 0x1, R20 ;  /* 0x0000000111137824 */ /* 0x001fc800078e0214 */
[----:B------:R-:W-:-:S04]  /*1430*/  IMAD.HI.U32 R16, R6, R19, RZ ;  /* 0x0000001306107227 */ /* 0x000fc800078e00ff */
[----:B------:R-:W-:-:S04]  /*1440*/  IMAD.MOV R16, RZ, RZ, -R16 ;  /* 0x000000ffff107224 */ /* 0x000fc800078e0a10 */
[----:B------:R-:W-:-:S05]  /*1450*/  IMAD R23, R16, UR8, R19 ;  /* 0x0000000810177c24 */ /* 0x000fca000f8e0213 */
[----:B------:R-:W-:-:S13]  /*1460*/  ISETP.GE.U32.AND P2, PT, R23, UR8, PT ;  /* 0x0000000817007c0c */ /* 0x000fda000bf46070 */
[----:B------:R-:W-:-:S05]  /*1470*/  @P2 VIADD R23, R23, -UR8 ;  /* 0x8000000817172c36 */ /* 0x000fca0008000000 */
[----:B------:R-:W-:Y:S01]  /*1480*/  ISETP.GE.U32.AND P2, PT, R23, UR8, PT ;  /* 0x0000000817007c0c */ /* 0x000fe2000bf46070 */
[----:B------:R-:W-:Y:S02]  /*1490*/  IMAD.MOV.U32 R19, RZ, RZ, R12 ;  /* 0x000000ffff137224 */ /* 0x000fe400078e000c */
[----:B------:R-:W-:Y:S02]  /*14a0*/  IMAD.MOV.U32 R16, RZ, RZ, R13 ;  /* 0x000000ffff107224 */ /* 0x000fe400078e000d */
[----:B----4-:R-:W-:Y:S02]  /*14b0*/  IMAD.MOV.U32 R18, RZ, RZ, R15 ;  /* 0x000000ffff127224 */ /* 0x010fe400078e000f */
[----:B------:R-:W-:-:S06]  /*14c0*/  IMAD.MOV.U32 R21, RZ, RZ, R14 ;  /* 0x000000ffff157224 */ /* 0x000fcc00078e000e */
[----:B------:R-:W-:Y:S01]  /*14d0*/  @P2 VIADD R23, R23, -UR8 ;  /* 0x8000000817172c36 */ /* 0x000fe20008000000 */
[----:B------:R0:W-:Y:S04]  /*14e0*/  STG.E.64 desc[UR6][R24.64+0x10], R16 ;  /* 0x0000101018007986 */ /* 0x0001e8000c101b06 */
[----:B------:R-:W-:Y:S01]  /*14f0*/  SEL R23, R4, R23, !P1 ;  /* 0x0000001704177207 */ /* 0x000fe20004800000 */
[----:B------:R1:W-:Y:S03]  /*1500*/  STG.E.64 desc[UR6][R24.64+0x8], R18 ;  /* 0x0000081218007986 */ /* 0x0003e6000c101b06 */
[C---:B------:R-:W-:Y:S01]  /*1510*/  IADD3 R26, P2, PT, R23.reuse, UR10, RZ ;  /* 0x0000000a171a7c10 */ /* 0x040fe2000ff5e0ff */
[----:B------:R2:W-:Y:S04]  /*1520*/  STG.E.64 desc[UR6][R24.64], R20 ;  /* 0x0000001418007986 */ /* 0x0005e8000c101b06 */
[----:B------:R-:W3:Y:S01]  /*1530*/  LDG.E.64 R12, desc[UR6][R10.64] ;  /* 0x000000060a0c7981 */ /* 0x000ee2000c1e1b00 */
[----:B------:R-:W-:-:S06]  /*1540*/  LEA.HI.X.SX32 R27, R23, UR11, 0x1, P2 ;  /* 0x0000000b171b7c11 */ /* 0x000fcc00090f0eff */
[----:B------:R-:W4:Y:S01]  /*1550*/  LDG.E.U8 R27, desc[UR6][R26.64] ;  /* 0x000000061a1b7981 */ /* 0x000f22000c1e1100 */
[----:B------:R-:W-:-:S04]  /*1560*/  IMAD.IADD R23, R23, 0x1, R0 ;  /* 0x0000000117177824 */ /* 0x000fc800078e0200 */
[----:B------:R-:W-:Y:S01]  /*1570*/  IMAD.WIDE.U32 R22, R23, 0x30, R8 ;  /* 0x0000003017167825 */ /* 0x000fe200078e0008 */
[----:B---3--:R-:W-:-:S04]  /*1580*/  IADD3 R28, P2, PT, R12, UR4, RZ ;  /* 0x000000040c1c7c10 */ /* 0x008fc8000ff5e0ff */
[----:B------:R-:W-:-:S05]  /*1590*/  IADD3.X R29, PT, PT, R13, UR5, RZ, P2, !PT ;  /* 0x000000050d1d7c10 */ /* 0x000fca00097fe4ff */
[----:B----4-:R3:W-:Y:S04]  /*15a0*/  STG.E.U8 desc[UR6][R28.64+0x1], R27 ;  /* 0x0000011b1c007986 */ /* 0x0107e8000c101106 */
[----:B0-----:R-:W1:Y:S04]  /*15b0*/  LDG.E.64 R16, desc[UR6][R22.64] ;  /* 0x0000000616107981 */ /* 0x001e68000c1e1b00 */
[----:B------:R-:W4:Y:S04]  /*15c0*/  LDG.E.64 R12, desc[UR6][R22.64+0x10] ;  /* 0x00001006160c7981 */ /* 0x000f28000c1e1b00 */
[----:B------:R-:W5:Y:S01]  /*15d0*/  LDG.E.64 R14, desc[UR6][R22.64+0x8] ;  /* 0x00000806160e7981 */ /* 0x000f62000c1e1b00 */
[----:B-1----:R-:W-:-:S04]  /*15e0*/  SHF.R.U32.HI R18, RZ, 0x2, R17 ;  /* 0x00000002ff127819 */ /* 0x002fc80000011611 */
[----:B------:R-:W-:Y:S01]  /*15f0*/  LOP3.LUT R18, R18, R17, RZ, 0x3c, !PT ;  /* 0x0000001112127212 */ /* 0x000fe200078e3cff */
[----:B----4-:R-:W-:-:S04]  /*1600*/  IMAD.SHL.U32 R17, R13, 0x10, RZ ;  /* 0x000000100d117824 */ /* 0x010fc800078e00ff */
[----:B------:R-:W-:-:S05]  /*1610*/  IMAD.SHL.U32 R19, R18, 0x2, RZ ;  /* 0x0000000212137824 */ /* 0x000fca00078e00ff */
[----:B------:R-:W-:Y:S01]  /*1620*/  LOP3.LUT R18, R18, R19, R17, 0x96, !PT ;  /* 0x0000001312127212 */ /* 0x000fe200078e9611 */
[----:B--2---:R-:W-:-:S03]  /*1630*/  VIADD R20, R16, 0x587c5 ;  /* 0x000587c510147836 */ /* 0x004fc60000000000 */
[----:B------:R-:W-:-:S05]  /*1640*/  LOP3.LUT R17, R18, R13, RZ, 0x3c, !PT ;  /* 0x0000000d12117212 */ /* 0x000fca00078e3cff */
[----:B------:R-:W-:-:S04]  /*1650*/  IMAD.IADD R19, R17, 0x1, R20 ;  /* 0x0000000111137824 */ /* 0x000fc800078e0214 */
        /* <DEDUP_REMOVED lines=8> */
[----:B-----5:R-:W-:Y:S02]  /*16e0*/  IMAD.MOV.U32 R18, RZ, RZ, R15 ;  /* 0x000000ffff127224 */ /* 0x020fe400078e000f */
[----:B------:R-:W-:-:S06]  /*16f0*/  IMAD.MOV.U32 R21, RZ, RZ, R14 ;  /* 0x000000ffff157224 */ /* 0x000fcc00078e000e */
[----:B------:R-:W-:Y:S01]  /*1700*/  @P2 VIADD R25, R25, -UR8 ;  /* 0x8000000819192c36 */ /* 0x000fe20008000000 */
[----:B------:R-:W-:Y:S04]  /*1710*/  STG.E.64 desc[UR6][R22.64+0x10], R16 ;  /* 0x0000101016007986 */ /* 0x000fe8000c101b06 */
[----:B------:R-:W-:Y:S01]  /*1720*/  SEL R15, R4, R25, !P1 ;  /* 0x00000019040f7207 */ /* 0x000fe20004800000 */
[----:B------:R0:W-:Y:S03]  /*1730*/  STG.E.64 desc[UR6][R22.64+0x8], R18 ;  /* 0x0000081216007986 */ /* 0x0001e6000c101b06 */
[C---:B------:R-:W-:Y:S01]  /*1740*/  IADD3 R24, P2, PT, R15.reuse, UR10, RZ ;  /* 0x0000000a0f187c10 */ /* 0x040fe2000ff5e0ff */
[----:B------:R1:W-:Y:S04]  /*1750*/  STG.E.64 desc[UR6][R22.64], R20 ;  /* 0x0000001416007986 */ /* 0x0003e8000c101b06 */
[----:B------:R-:W2:Y:S01]  /*1760*/  LDG.E.64 R12, desc[UR6][R10.64] ;  /* 0x000000060a0c7981 */ /* 0x000ea2000c1e1b00 */
[----:B------:R-:W-:-:S06]  /*1770*/  LEA.HI.X.SX32 R25, R15, UR11, 0x1, P2 ;  /* 0x0000000b0f197c11 */ /* 0x000fcc00090f0eff */
[----:B------:R-:W4:Y:S01]  /*1780*/  LDG.E.U8 R25, desc[UR6][R24.64] ;  /* 0x0000000618197981 */ /* 0x000f22000c1e1100 */
[----:B------:R-:W-:Y:S01]  /*1790*/  IMAD.IADD R15, R15, 0x1, R0 ;  /* 0x000000010f0f7824 */ /* 0x000fe200078e0200 */
[----:B--2---:R-:W-:-:S04]  /*17a0*/  IADD3 R26, P2, PT, R12, UR4, RZ ;  /* 0x000000040c1a7c10 */ /* 0x004fc8000ff5e0ff */
[----:B---3--:R-:W-:Y:S01]  /*17b0*/  IADD3.X R27, PT, PT, R13, UR5, RZ, P2, !PT ;  /* 0x000000050d1b7c10 */ /* 0x008fe200097fe4ff */
[----:B------:R-:W-:-:S04]  /*17c0*/  IMAD.WIDE.U32 R12, R15, 0x30, R8 ;  /* 0x000000300f0c7825 */ /* 0x000fc800078e0008 */
[----:B----4-:R2:W-:Y:S04]  /*17d0*/  STG.E.U8 desc[UR6][R26.64+0x2], R25 ;  /* 0x000002191a007986 */ /* 0x0105e8000c101106 */
[----:B0-----:R-:W1:Y:S04]  /*17e0*/  LDG.E.64 R18, desc[UR6][R12.64] ;  /* 0x000000060c127981 */ /* 0x001e68000c1e1b00 */
[----:B------:R-:W3:Y:S04]  /*17f0*/  LDG.E.64 R14, desc[UR6][R12.64+0x10] ;  /* 0x000010060c0e7981 */ /* 0x000ee8000c1e1b00 */
[----:B------:R-:W4:Y:S01]  /*1800*/  LDG.E.64 R16, desc[UR6][R12.64+0x8] ;  /* 0x000008060c107981 */ /* 0x000f22000c1e1b00 */
[----:B-1----:R-:W-:-:S04]  /*1810*/  SHF.R.U32.HI R20, RZ, 0x2, R19 ;  /* 0x00000002ff147819 */ /* 0x002fc80000011613 */
[----:B------:R-:W-:Y:S01]  /*1820*/  LOP3.LUT R20, R20, R19, RZ, 0x3c, !PT ;  /* 0x0000001314147212 */ /* 0x000fe200078e3cff */
[----:B---3--:R-:W-:-:S04]  /*1830*/  IMAD.SHL.U32 R19, R15, 0x10, RZ ;  /* 0x000000100f137824 */ /* 0x008fc800078e00ff */
[----:B------:R-:W-:-:S05]  /*1840*/  IMAD.SHL.U32 R21, R20, 0x2, RZ ;  /* 0x0000000214157824 */ /* 0x000fca00078e00ff */
[----:B------:R-:W-:Y:S01]  /*1850*/  LOP3.LUT R20, R20, R21, R19, 0x96, !PT ;  /* 0x0000001514147212 */ /* 0x000fe200078e9613 */
[----:B------:R-:W-:-:S03]  /*1860*/  VIADD R22, R18, 0x587c5 ;  /* 0x000587c512167836 */ /* 0x000fc60000000000 */
[----:B------:R-:W-:-:S05]  /*1870*/  LOP3.LUT R19, R20, R15, RZ, 0x3c, !PT ;  /* 0x0000000f14137212 */ /* 0x000fca00078e3cff */
[----:B------:R-:W-:-:S04]  /*1880*/  IMAD.IADD R21, R19, 0x1, R22 ;  /* 0x0000000113157824 */ /* 0x000fc800078e0216 */
[----:B------:R-:W-:-:S04]  /*1890*/  IMAD.HI.U32 R18, R6, R21, RZ ;  /* 0x0000001506127227 */ /* 0x000fc800078e00ff */
[----:B------:R-:W-:-:S04]  /*18a0*/  IMAD.MOV R18, RZ, RZ, -R18 ;  /* 0x000000ffff127224 */ /* 0x000fc800078e0a12 */
[----:B--2---:R-:W-:-:S05]  /*18b0*/  IMAD R25, R18, UR8, R21 ;  /* 0x0000000812197c24 */ /* 0x004fca000f8e0215 */
        /* <DEDUP_REMOVED lines=10> */
[----:B------:R-:W-:Y:S03]  /*1960*/  STG.E.64 desc[UR6][R12.64+0x8], R20 ;  /* 0x000008140c007986 */ /* 0x000fe6000c101b06 */
[C---:B------:R-:W-:Y:S01]  /*1970*/  IADD3 R24, P2, PT, R17.reuse, UR10, RZ ;  /* 0x0000000a11187c10 */ /* 0x040fe2000ff5e0ff */
[----:B------:R1:W-:Y:S04]  /*1980*/  STG.E.64 desc[UR6][R12.64], R22 ;  /* 0x000000160c007986 */ /* 0x0003e8000c101b06 */
[----:B------:R-:W2:Y:S01]  /*1990*/  LDG.E.64 R14, desc[UR6][R10.64] ;  /* 0x000000060a0e7981 */ /* 0x000ea2000c1e1b00 */
[----:B------:R-:W-:-:S06]  /*19a0*/  LEA.HI.X.SX32 R25, R17, UR11, 0x1, P2 ;  /* 0x0000000b11197c11 */ /* 0x000fcc00090f0eff */
[----:B------:R-:W3:Y:S01]  /*19b0*/  LDG.E.U8 R25, desc[UR6][R24.64] ;  /* 0x0000000618197981 */ /* 0x000ee2000c1e1100 */
[----:B------:R-:W-:Y:S01]  /*19c0*/  IMAD.IADD R17, R17, 0x1, R0 ;  /* 0x0000000111117824 */ /* 0x000fe200078e0200 */
[----:B--2---:R-:W-:-:S04]  /*19d0*/  IADD3 R26, P2, PT, R14, UR4, RZ ;  /* 0x000000040e1a7c10 */ /* 0x004fc8000ff5e0ff */
[----:B------:R-:W-:Y:S01]  /*19e0*/  IADD3.X R27, PT, PT, R15, UR5, RZ, P2, !PT ;  /* 0x000000050f1b7c10 */ /* 0x000fe200097fe4ff */
[----:B------:R-:W-:-:S04]  /*19f0*/  IMAD.WIDE.U32 R14, R17, 0x30, R8 ;  /* 0x00000030110e7825 */ /* 0x000fc800078e0008 */
[----:B---3--:R2:W-:Y:S04]  /*1a00*/  STG.E.U8 desc[UR6][R26.64+0x3], R25 ;  /* 0x000003191a007986 */ /* 0x0085e8000c101106 */
[----:B0-----:R-:W3:Y:S04]  /*1a10*/  LDG.E.64 R18, desc[UR6][R14.64] ;  /* 0x000000060e127981 */ /* 0x001ee8000c1e1b00 */
[----:B-1----:R-:W4:Y:S04]  /*1a20*/  LDG.E.64 R12, desc[UR6][R14.64+0x10] ;  /* 0x000010060e0c7981 */ /* 0x002f28000c1e1b00 */
[----:B------:R-:W5:Y:S01]  /*1a30*/  LDG.E.64 R16, desc[UR6][R14.64+0x8] ;  /* 0x000008060e107981 */ /* 0x000f62000c1e1b00 */
[----:B------:R-:W-:-:S05]  /*1a40*/  VIADD R7, R7, 0x4 ;  /* 0x0000000407077836 */ /* 0x000fca0000000000 */
[----:B------:R-:W-:Y:S01]  /*1a50*/  ISETP.NE.AND P2, PT, R7, RZ, PT ;  /* 0x000000ff0700720c */ /* 0x000fe20003f45270 */
[----:B------:R-:W-:-:S04]  /*1a60*/  UIADD3 UR4, UP0, UPT, UR4, 0x4, URZ ;  /* 0x0000000404047890 */ /* 0x000fc8000ff1e0ff */
[----:B------:R-:W-:Y:S01]  /*1a70*/  UIADD3.X UR5, UPT, UPT, URZ, UR5, URZ, UP0, !UPT ;  /* 0x00000005ff057290 */ /* 0x000fe200087fe4ff */
[----:B---3--:R-:W-:-:S04]  /*1a80*/  SHF.R.U32.HI R20, RZ, 0x2, R19 ;  /* 0x00000002ff147819 */ /* 0x008fc80000011613 */
[----:B------:R-:W-:Y:S01]  /*1a90*/  LOP3.LUT R20, R20, R19, RZ, 0x3c, !PT ;  /* 0x0000001314147212 */ /* 0x000fe200078e3cff */
[----:B----4-:R-:W-:-:S04]  /*1aa0*/  IMAD.SHL.U32 R19, R13, 0x10, RZ ;  /* 0x000000100d137824 */ /* 0x010fc800078e00ff */
[----:B------:R-:W-:-:S05]  /*1ab0*/  IMAD.SHL.U32 R21, R20, 0x2, RZ ;  /* 0x0000000214157824 */ /* 0x000fca00078e00ff */
[----:B------:R-:W-:Y:S01]  /*1ac0*/  LOP3.LUT R22, R20, R21, R19, 0x96, !PT ;  /* 0x0000001514167212 */ /* 0x000fe200078e9613 */
[----:B-----5:R-:W-:Y:S02]  /*1ad0*/  IMAD.MOV.U32 R20, RZ, RZ, R17 ;  /* 0x000000ffff147224 */ /* 0x020fe400078e0011 */
[----:B------:R-:W-:Y:S01]  /*1ae0*/  IMAD.MOV.U32 R19, RZ, RZ, R16 ;  /* 0x000000ffff137224 */ /* 0x000fe200078e0010 */
[----:B------:R-:W-:Y:S01]  /*1af0*/  LOP3.LUT R17, R22, R13, RZ, 0x3c, !PT ;  /* 0x0000000d16117212 */ /* 0x000fe200078e3cff */
[----:B------:R-:W-:Y:S02]  /*1b00*/  VIADD R18, R18, 0x587c5 ;  /* 0x000587c512127836 */ /* 0x000fe40000000000 */
[----:B------:R-:W-:Y:S02]  /*1b10*/  IMAD.MOV.U32 R21, RZ, RZ, R12 ;  /* 0x000000ffff157224 */ /* 0x000fe400078e000c */
[----:B------:R-:W-:Y:S01]  /*1b20*/  IMAD.MOV.U32 R16, RZ, RZ, R13 ;  /* 0x000000ffff107224 */ /* 0x000fe200078e000d */
[----:B------:R2:W-:Y:S04]  /*1b30*/  STG.E.64 desc[UR6][R14.64], R18 ;  /* 0x000000120e007986 */ /* 0x0005e8000c101b06 */
[----:B------:R2:W-:Y:S04]  /*1b40*/  STG.E.64 desc[UR6][R14.64+0x8], R20 ;  /* 0x000008140e007986 */ /* 0x0005e8000c101b06 */
[----:B------:R2:W-:Y:S01]  /*1b50*/  STG.E.64 desc[UR6][R14.64+0x10], R16 ;  /* 0x000010100e007986 */ /* 0x0005e2000c101b06 */
[----:B------:R-:W-:Y:S01]  /*1b60*/  IMAD.IADD R13, R17, 0x1, R18 ;  /* 0x00000001110d7824 */ /* 0x000fe200078e0212 */
[----:B------:R-:W-:Y:S06]  /*1b70*/  @P2 BRA `(.L_x_10) ;  /* 0xfffffff400bc2947 */ /* 0x000fec000383ffff */
.L_x_9:
[----:B------:R-:W-:Y:S05]  /*1b80*/  @!P0 BRA `(.L_x_8) ;  /* 0x0000000800208947 */ /* 0x000fea0003800000 */
[----:B------:R-:W-:Y:S02]  /*1b90*/  ISETP.NE.AND P1, PT, R3, 0x1, PT ;  /* 0x000000010300780c */ /* 0x000fe40003f25270 */
[----:B------:R-:W-:-:S04]  /*1ba0*/  LOP3.LUT R4, R2, 0x1, RZ, 0xc0, !PT ;  /* 0x0000000102047812 */ /* 0x000fc800078ec0ff */
[----:B------:R-:W-:-:S07]  /*1bb0*/  ISETP.NE.U32.AND P0, PT, R4, 0x1, PT ;  /* 0x000000010400780c */ /* 0x000fce0003f05070 */
[----:B------:R-:W-:Y:S06]  /*1bc0*/  @!P1 BRA `(.L_x_11) ;  /* 0x0000000400509947 */ /* 0x000fec0003800000 */
[----:B------:R-:W0:Y:S01]  /*1bd0*/  LDCU UR4, c[0x0][0x3a0] ;  /* 0x00007400ff0477ac */ /* 0x000e220008000800 */
[----:B------:R-:W-:Y:S01]  /*1be0*/  IMAD.MOV.U32 R6, RZ, RZ, RZ ;  /* 0x000000ffff067224 */ /* 0x000fe200078e00ff */
[----:B------:R-:W2:Y:S01]  /*1bf0*/  LDCU.64 UR8, c[0x0][0x398] ;  /* 0x00007300ff0877ac */ /* 0x000ea20008000a00 */
[----:B0-----:R-:W0:Y:S01]  /*1c00*/  I2F.U32.RP R8, UR4 ;  /* 0x0000000400087d06 */ /* 0x001e220008209000 */
[----:B------:R-:W-:-:S07]  /*1c10*/  ISETP.NE.U32.AND P2, PT, RZ, UR4, PT ;  /* 0x00000004ff007c0c */ /* 0x000fce000bf45070 */
[----:B0-----:R-:W0:Y:S02]  /*1c20*/  MUFU.RCP R8, R8 ;  /* 0x0000000800087308 */ /* 0x001e240000001000 */
[----:B0-----:R-:W-:Y:S02]  /*1c30*/  VIADD R7, R8, 0xffffffe ;  /* 0x0ffffffe08077836 */ /* 0x001fe40000000000 */
[----:B------:R-:W3:Y:S04]  /*1c40*/  LDG.E.64 R8, desc[UR6][R10.64] ;  /* 0x000000060a087981 */ /* 0x000ee8000c1e1b00 */
[----:B------:R-:W0:Y:S02]  /*1c50*/  F2I.FTZ.U32.TRUNC.NTZ R7, R7 ;  /* 0x0000000700077305 */ /* 0x000e24000021f000 */
[----:B0-----:R-:W-:-:S04]  /*1c60*/  IMAD.MOV R3, RZ, RZ, -R7 ;  /* 0x000000ffff037224 */ /* 0x001fc800078e0a07 */
[----:B------:R-:W-:-:S04]  /*1c70*/  IMAD R3, R3, UR4, RZ ;  /* 0x0000000403037c24 */ /* 0x000fc8000f8e02ff */
[----:B------:R-:W-:-:S06]  /*1c80*/  IMAD.HI.U32 R4, R7, R3, R6 ;  /* 0x0000000307047227 */ /* 0x000fcc00078e0006 */
[----:B------:R-:W-:-:S04]  /*1c90*/  IMAD.HI.U32 R3, R4, R13, RZ ;  /* 0x0000000d04037227 */ /* 0x000fc800078e00ff */
[----:B------:R-:W-:Y:S01]  /*1ca0*/  IMAD.MOV R6, RZ, RZ, -R3 ;  /* 0x000000ffff067224 */ /* 0x000fe200078e0a03 */
[----:B------:R-:W-:-:S03]  /*1cb0*/  LOP3.LUT R3, RZ, UR4, RZ, 0x33, !PT ;  /* 0x00000004ff037c12 */ /* 0x000fc6000f8e33ff */
[----:B------:R-:W-:-:S05]  /*1cc0*/  IMAD R6, R6, UR4, R13 ;  /* 0x0000000406067c24 */ /* 0x000fca000f8e020d */
[----:B------:R-:W-:-:S13]  /*1cd0*/  ISETP.GE.U32.AND P1, PT, R6, UR4, PT ;  /* 0x0000000406007c0c */ /* 0x000fda000bf26070 */
[----:B------:R-:W-:-:S05]  /*1ce0*/  @P1 VIADD R6, R6, -UR4 ;  /* 0x8000000406061c36 */ /* 0x000fca0008000000 */
[----:B------:R-:W-:-:S13]  /*1cf0*/  ISETP.GE.U32.AND P1, PT, R6, UR4, PT ;  /* 0x0000000406007c0c */ /* 0x000fda000bf26070 */
[----:B------:R-:W-:-:S05]  /*1d00*/  @P1 VIADD R6, R6, -UR4 ;  /* 0x8000000406061c36 */ /* 0x000fca0008000000 */
[----:B------:R-:W-:Y:S02]  /*1d10*/  SEL R13, R3, R6, !P2 ;  /* 0x00000006030d7207 */ /* 0x000fe40005000000 */
[----:B------:R-:W0:Y:S02]  /*1d20*/  LDC.64 R6, c[0x0][0x3b0] ;  /* 0x0000ec00ff067b82 */ /* 0x000e240000000a00 */
[----:B--2---:R-:W-:-:S04]  /*1d30*/  IADD3 R18, P1, PT, R13, UR8, RZ ;  /* 0x000000080d127c10 */ /* 0x004fc8000ff3e0ff */
[----:B------:R-:W-:-:S05]  /*1d40*/  LEA.HI.X.SX32 R19, R13, UR9, 0x1, P1 ;  /* 0x000000090d137c11 */ /* 0x000fca00088f0eff */
[----:B------:R-:W2:Y:S01]  /*1d50*/  LDG.E.U8 R23, desc[UR6][R18.64] ;  /* 0x0000000612177981 */ /* 0x000ea2000c1e1100 */
[----:B------:R-:W-:Y:S01]  /*1d60*/  IMAD.IADD R13, R13, 0x1, R0 ;  /* 0x000000010d0d7824 */ /* 0x000fe200078e0200 */
[----:B---3--:R-:W-:-:S05]  /*1d70*/  IADD3 R20, P1, PT, R5, R8, RZ ;  /* 0x0000000805147210 */ /* 0x008fca0007f3e0ff */
[----:B------:R-:W-:Y:S02]  /*1d80*/  IMAD.X R21, RZ, RZ, R9, P1 ;  /* 0x000000ffff157224 */ /* 0x000fe400008e0609 */
[----:B0-----:R-:W-:-:S03]  /*1d90*/  IMAD.WIDE.U32 R8, R13, 0x30, R6 ;  /* 0x000000300d087825 */ /* 0x001fc600078e0006 */
[----:B--2---:R0:W-:Y:S04]  /*1da0*/  STG.E.U8 desc[UR6][R20.64], R23 ;  /* 0x0000001714007986 */ /* 0x0041e8000c101106 */
        /* <DEDUP_REMOVED lines=17> */
[----:B0-----:R-:W-:Y:S02]  /*1ec0*/  IMAD.MOV.U32 R23, RZ, RZ, R12 ;  /* 0x000000ffff177224 */ /* 0x001fe400078e000c */
        /* <DEDUP_REMOVED lines=12> */
[----:B------:R-:W-:-:S04]  /*1f90*/  IMAD.IADD R3, R3, 0x1, R0 ;  /* 0x0000000103037824 */ /* 0x000fc800078e0200 */
[----:B------:R-:W-:Y:S01]  /*1fa0*/  IMAD.WIDE.U32 R6, R3, 0x30, R6 ;  /* 0x0000003003067825 */ /* 0x000fe200078e0006 */
[----:B--2---:R-:W-:-:S05]  /*1fb0*/  IADD3 R20, P1, PT, R5, R12, RZ ;  /* 0x0000000c05147210 */ /* 0x004fca0007f3e0ff */
[----:B------:R-:W-:-:S05]  /*1fc0*/  IMAD.X R21, RZ, RZ, R13, P1 ;  /* 0x000000ffff157224 */ /* 0x000fca00008e060d */
[----:B---3--:R2:W-:Y:S04]  /*1fd0*/  STG.E.U8 desc[UR6][R20.64+0x1], R15 ;  /* 0x0000010f14007986 */ /* 0x0085e8000c101106 */
[----:B0-----:R-:W3:Y:S04]  /*1fe0*/  LDG.E.64 R18, desc[UR6][R6.64] ;  /* 0x0000000606127981 */ /* 0x001ee8000c1e1b00 */
[----:B-1----:R-:W4:Y:S04]  /*1ff0*/  LDG.E.64 R8, desc[UR6][R6.64+0x10] ;  /* 0x0000100606087981 */ /* 0x002f28000c1e1b00 */
[----:B------:R-:W5:Y:S01]  /*2000*/  LDG.E.64 R12, desc[UR6][R6.64+0x8] ;  /* 0x00000806060c7981 */ /* 0x000f62000c1e1b00 */
[----:B------:R-:W-:Y:S01]  /*2010*/  VIADD R5, R5, 0x2 ;  /* 0x0000000205057836 */ /* 0x000fe20000000000 */
[----:B---3--:R-:W-:-:S04]  /*2020*/  SHF.R.U32.HI R4, RZ, 0x2, R19 ;  /* 0x00000002ff047819 */ /* 0x008fc80000011613 */
[----:B------:R-:W-:Y:S01]  /*2030*/  LOP3.LUT R4, R4, R19, RZ, 0x3c, !PT ;  /* 0x0000001304047212 */ /* 0x000fe200078e3cff */
[----:B----4-:R-:W-:-:S04]  /*2040*/  IMAD.SHL.U32 R3, R9, 0x10, RZ ;  /* 0x0000001009037824 */ /* 0x010fc800078e00ff */
[----:B------:R-:W-:-:S05]  /*2050*/  IMAD.SHL.U32 R14, R4, 0x2, RZ ;  /* 0x00000002040e7824 */ /* 0x000fca00078e00ff */
[----:B------:R-:W-:Y:S01]  /*2060*/  LOP3.LUT R14, R4, R14, R3, 0x96, !PT ;  /* 0x0000000e040e7212 */ /* 0x000fe200078e9603 */
[----:B------:R-:W-:Y:S02]  /*2070*/  VIADD R18, R18, 0x587c5 ;  /* 0x000587c512127836 */ /* 0x000fe40000000000 */
[----:B------:R-:W-:Y:S01]  /*2080*/  IMAD.MOV.U32 R17, RZ, RZ, R8 ;  /* 0x000000ffff117224 */ /* 0x000fe200078e0008 */
[----:B--2---:R-:W-:Y:S01]  /*2090*/  LOP3.LUT R15, R14, R9, RZ, 0x3c, !PT ;  /* 0x000000090e0f7212 */ /* 0x004fe200078e3cff */
[----:B-----5:R-:W-:Y:S02]  /*20a0*/  IMAD.MOV.U32 R16, RZ, RZ, R13 ;  /* 0x000000ffff107224 */ /* 0x020fe400078e000d */
[----:B------:R-:W-:Y:S02]  /*20b0*/  IMAD.MOV.U32 R19, RZ, RZ, R12 ;  /* 0x000000ffff137224 */ /* 0x000fe400078e000c */
[----:B------:R-:W-:Y:S01]  /*20c0*/  IMAD.MOV.U32 R14, RZ, RZ, R9 ;  /* 0x000000ffff0e7224 */ /* 0x000fe200078e0009 */
[----:B------:R0:W-:Y:S04]  /*20d0*/  STG.E.64 desc[UR6][R6.64+0x8], R16 ;  /* 0x0000081006007986 */ /* 0x0001e8000c101b06 */
[----:B------:R0:W-:Y:S04]  /*20e0*/  STG.E.64 desc[UR6][R6.64], R18 ;  /* 0x0000001206007986 */ /* 0x0001e8000c101b06 */
[----:B------:R0:W-:Y:S01]  /*20f0*/  STG.E.64 desc[UR6][R6.64+0x10], R14 ;  /* 0x0000100e06007986 */ /* 0x0001e2000c101b06 */
[----:B------:R-:W-:-:S07]  /*2100*/  IMAD.IADD R13, R15, 0x1, R18 ;  /* 0x000000010f0d7824 */ /* 0x000fce00078e0212 */
.L_x_11:
[----:B------:R-:W-:Y:S05]  /*2110*/  @P0 BRA `(.L_x_8) ;  /* 0x0000000000bc0947 */ /* 0x000fea0003800000 */
[----:B------:R-:W1:Y:S01]  /*2120*/  LDCU UR4, c[0x0][0x3a0] ;  /* 0x00007400ff0477ac */ /* 0x000e620008000800 */
[----:B------:R-:W3:Y:S01]  /*2130*/  LDCU.64 UR8, c[0x0][0x398] ;  /* 0x00007300ff0877ac */ /* 0x000ee20008000a00 */
[----:B-1----:R-:W1:Y:S01]  /*2140*/  I2F.U32.RP R8, UR4 ;  /* 0x0000000400087d06 */ /* 0x002e620008209000 */
[----:B------:R-:W-:-:S07]  /*2150*/  ISETP.NE.U32.AND P1, PT, RZ, UR4, PT ;  /* 0x00000004ff007c0c */ /* 0x000fce000bf25070 */
[----:B-1----:R-:W0:Y:S02]  /*2160*/  MUFU.RCP R8, R8 ;  /* 0x0000000800087308 */ /* 0x002e240000001000 */
[----:B0-----:R-:W-:-:S06]  /*2170*/  VIADD R6, R8, 0xffffffe ;  /* 0x0ffffffe08067836 */ /* 0x001fcc0000000000 */
[----:B------:R0:W1:Y:S02]  /*2180*/  F2I.FTZ.U32.TRUNC.NTZ R7, R6 ;  /* 0x0000000600077305 */ /* 0x000064000021f000 */
[----:B0-----:R-:W-:Y:S02]  /*2190*/  IMAD.MOV.U32 R6, RZ, RZ, RZ ;  /* 0x000000ffff067224 */ /* 0x001fe400078e00ff */
[----:B-1----:R-:W-:-:S04]  /*21a0*/  IMAD.MOV R3, RZ, RZ, -R7 ;  /* 0x000000ffff037224 */ /* 0x002fc800078e0a07 */
[----:B------:R-:W-:-:S04]  /*21b0*/  IMAD R3, R3, UR4, RZ ;  /* 0x0000000403037c24 */ /* 0x000fc8000f8e02ff */
[----:B------:R-:W-:Y:S02]  /*21c0*/  IMAD.HI.U32 R4, R7, R3, R6 ;  /* 0x0000000307047227 */ /* 0x000fe400078e0006 */
[----:B------:R-:W4:Y:S04]  /*21d0*/  LDG.E.64 R6, desc[UR6][R10.64] ;  /* 0x000000060a067981 */ /* 0x000f28000c1e1b00 */
[----:B------:R-:W-:-:S04]  /*21e0*/  IMAD.HI.U32 R3, R4, R13, RZ ;  /* 0x0000000d04037227 */ /* 0x000fc800078e00ff */
[----:B------:R-:W-:-:S04]  /*21f0*/  IMAD.MOV R4, RZ, RZ, -R3 ;  /* 0x000000ffff047224 */ /* 0x000fc800078e0a03 */
[----:B------:R-:W-:Y:S02]  /*2200*/  IMAD R3, R4, UR4, R13 ;  /* 0x0000000404037c24 */ /* 0x000fe4000f8e020d */
[----:B------:R-:W0:Y:S03]  /*2210*/  LDC.64 R12, c[0x0][0x3b0] ;  /* 0x0000ec00ff0c7b82 */ /* 0x000e260000000a00 */
[----:B------:R-:W-:-:S13]  /*2220*/  ISETP.GE.U32.AND P0, PT, R3, UR4, PT ;  /* 0x0000000403007c0c */ /* 0x000fda000bf06070 */
[----:B------:R-:W-:-:S05]  /*2230*/  @P0 VIADD R3, R3, -UR4 ;  /* 0x8000000403030c36 */ /* 0x000fca0008000000 */
[----:B------:R-:W-:-:S13]  /*2240*/  ISETP.GE.U32.AND P0, PT, R3, UR4, PT ;  /* 0x0000000403007c0c */ /* 0x000fda000bf06070 */
[----:B------:R-:W-:Y:S01]  /*2250*/  @P0 VIADD R3, R3, -UR4 ;  /* 0x8000000403030c36 */ /* 0x000fe20008000000 */
[----:B------:R-:W-:-:S04]  /*2260*/  @!P1 LOP3.LUT R3, RZ, UR4, RZ, 0x33, !PT ;  /* 0x00000004ff039c12 */ /* 0x000fc8000f8e33ff */
[----:B------:R-:W-:Y:S02]  /*2270*/  SHF.R.S32.HI R4, RZ, 0x1f, R3 ;  /* 0x0000001fff047819 */ /* 0x000fe40000011403 */
[----:B---3--:R-:W-:-:S04]  /*2280*/  IADD3 R8, P0, PT, R3, UR8, RZ ;  /* 0x0000000803087c10 */ /* 0x008fc8000ff1e0ff */
[----:B------:R-:W-:-:S06]  /*2290*/  IADD3.X R9, PT, PT, R4, UR9, RZ, P0, !PT ;  /* 0x0000000904097c10 */ /* 0x000fcc00087fe4ff */
[----:B------:R-:W3:Y:S01]  /*22a0*/  LDG.E.U8 R9, desc[UR6][R8.64] ;  /* 0x0000000608097981 */ /* 0x000ee2000c1e1100 */
[----:B----4-:R-:W-:Y:S01]  /*22b0*/  IADD3 R6, P0, PT, R6, R5, RZ ;  /* 0x0000000506067210 */ /* 0x010fe20007f1e0ff */
[----:B------:R-:W-:-:S04]  /*22c0*/  IMAD.IADD R5, R3, 0x1, R0 ;  /* 0x0000000103057824 */ /* 0x000fc800078e0200 */
[----:B------:R-:W-:Y:S02]  /*22d0*/  IMAD.X R7, RZ, RZ, R7, P0 ;  /* 0x000000ffff077224 */ /* 0x000fe400000e0607 */
[----:B0-----:R-:W-:-:S03]  /*22e0*/  IMAD.WIDE.U32 R4, R5, 0x30, R12 ;  /* 0x0000003005047825 */ /* 0x001fc600078e000c */
[----:B---3--:R0:W-:Y:S04]  /*22f0*/  STG.E.U8 desc[UR6][R6.64], R9 ;  /* 0x0000000906007986 */ /* 0x0081e8000c101106 */
[----:B------:R-:W3:Y:S04]  /*2300*/  LDG.E.64 R12, desc[UR6][R4.64] ;  /* 0x00000006040c7981 */ /* 0x000ee8000c1e1b00 */
[----:B--2---:R-:W2:Y:S04]  /*2310*/  LDG.E.64 R16, desc[UR6][R4.64+0x10] ;  /* 0x0000100604107981 */ /* 0x004ea8000c1e1b00 */
[----:B------:R-:W4:Y:S01]  /*2320*/  LDG.E.64 R14, desc[UR6][R4.64+0x8] ;  /* 0x00000806040e7981 */ /* 0x000f22000c1e1b00 */
[----:B---3--:R-:W-:-:S04]  /*2330*/  SHF.R.U32.HI R0, RZ, 0x2, R13 ;  /* 0x00000002ff007819 */ /* 0x008fc8000001160d */
[----:B------:R-:W-:Y:S01]  /*2340*/  LOP3.LUT R0, R0, R13, RZ, 0x3c, !PT ;  /* 0x0000000d00007212 */ /* 0x000fe200078e3cff */
[----:B--2---:R-:W-:-:S04]  /*2350*/  IMAD.SHL.U32 R3, R17, 0x10, RZ ;  /* 0x0000001011037824 */ /* 0x004fc800078e00ff */
[----:B------:R-:W-:-:S05]  /*2360*/  IMAD.SHL.U32 R8, R0, 0x2, RZ ;  /* 0x0000000200087824 */ /* 0x000fca00078e00ff */
[----:B------:R-:W-:Y:S01]  /*2370*/  LOP3.LUT R8, R0, R8, R3, 0x96, !PT ;  /* 0x0000000800087212 */ /* 0x000fe200078e9603 */
[----:B------:R-:W-:Y:S02]  /*2380*/  VIADD R12, R12, 0x587c5 ;  /* 0x000587c50c0c7836 */ /* 0x000fe40000000000 */
[----:B------:R-:W-:Y:S01]  /*2390*/  IMAD.MOV.U32 R19, RZ, RZ, R16 ;  /* 0x000000ffff137224 */ /* 0x000fe200078e0010 */
[----:B0-----:R-:W-:Y:S01]  /*23a0*/  LOP3.LUT R7, R8, R17, RZ, 0x3c, !PT ;  /* 0x0000001108077212 */ /* 0x001fe200078e3cff */
[----:B----4-:R-:W-:Y:S02]  /*23b0*/  IMAD.MOV.U32 R18, RZ, RZ, R15 ;  /* 0x000000ffff127224 */ /* 0x010fe400078e000f */
[----:B------:R-:W-:Y:S02]  /*23c0*/  IMAD.MOV.U32 R13, RZ, RZ, R14 ;  /* 0x000000ffff0d7224 */ /* 0x000fe400078e000e */
[----:B------:R-:W-:Y:S01]  /*23d0*/  IMAD.MOV.U32 R6, RZ, RZ, R17 ;  /* 0x000000ffff067224 */ /* 0x000fe200078e0011 */
[----:B------:R1:W-:Y:S04]  /*23e0*/  STG.E.64 desc[UR6][R4.64+0x8], R18 ;  /* 0x0000081204007986 */ /* 0x0003e8000c101b06 */
[----:B------:R1:W-:Y:S04]  /*23f0*/  STG.E.64 desc[UR6][R4.64], R12 ;  /* 0x0000000c04007986 */ /* 0x0003e8000c101b06 */
[----:B------:R1:W-:Y:S02]  /*2400*/  STG.E.64 desc[UR6][R4.64+0x10], R6 ;  /* 0x0000100604007986 */ /* 0x0003e4000c101b06 */
.L_x_8:
[----:B------:R-:W1:Y:S02]  /*2410*/  LDG.E.64 R10, desc[UR6][R10.64] ;  /* 0x000000060a0a7981 */ /* 0x000e64000c1e1b00 */
[----:B-1----:R-:W-:-:S04]  /*2420*/  IADD3 R4, P0, PT, R10, R2, RZ ;  /* 0x000000020a047210 */ /* 0x002fc80007f1e0ff */
[----:B------:R-:W-:-:S05]  /*2430*/  LEA.HI.X.SX32 R5, R2, R11, 0x1, P0 ;  /* 0x0000000b02057211 */ /* 0x000fca00000f0eff */
[----:B------:R-:W-:Y:S01]  /*2440*/  STG.E.U8 desc[UR6][R4.64], RZ ;  /* 0x000000ff04007986 */ /* 0x000fe2000c101106 */
[----:B------:R-:W-:Y:S05]  /*2450*/  EXIT ;  /* 0x000000000000794d */ /* 0x000fea0003800000 */
.L_x_12:
[----:B------:R-:W-:-:S00]  /*2460*/  BRA `(.L_x_12) ;  /* 0xfffffffc00fc7947 */ /* 0x000fc0000383ffff */
[----:B------:R-:W-:-:S00]  /*2470*/  NOP ;  /* 0x0000000000007918 */ /* 0x000fc00000000000 */
        /* <DEDUP_REMOVED lines=8> */
.L_x_13:


//--------------------- .nv.global.init           --------------------------
	.section	.nv.global.init,"aw",@progbits
	.align	4
.nv.global.init:
	.type		mrg32k3aM1SubSeq,@object
	.size		mrg32k3aM1SubSeq,(mrg32k3aM2SubSeq - mrg32k3aM1SubSeq)
mrg32k3aM1SubSeq:
        /*0000*/ 	.byte	0x0b, 0xcc, 0xee, 0x04, 0x73, 0x29, 0x8b, 0x6f, 0xf6, 0x53, 0x03, 0xf6, 0x23, 0xf6, 0xea, 0xda
        /* <DEDUP_REMOVED lines=125> */
	.type		mrg32k3aM2SubSeq,@object
	.size		mrg32k3aM2SubSeq,(mrg32k3aM1 - mrg32k3aM2SubSeq)
mrg32k3aM2SubSeq:
        /* <DEDUP_REMOVED lines=126> */
	.type		mrg32k3aM1,@object
	.size		mrg32k3aM1,(mrg32k3aM1Seq - mrg32k3aM1)
mrg32k3aM1:
        /* <DEDUP_REMOVED lines=144> */
	.type		mrg32k3aM1Seq,@object
	.size		mrg32k3aM1Seq,(mrg32k3aM2 - mrg32k3aM1Seq)
mrg32k3aM1Seq:
        /* <DEDUP_REMOVED lines=144> */
	.type		mrg32k3aM2,@object
	.size		mrg32k3aM2,(mrg32k3aM2Seq - mrg32k3aM2)
mrg32k3aM2:
        /* <DEDUP_REMOVED lines=144> */
	.type		mrg32k3aM2Seq,@object
	.size		mrg32k3aM2Seq,(precalc_xorwow_matrix - mrg32k3aM2Seq)
mrg32k3aM2Seq:
        /* <DEDUP_REMOVED lines=144> */
	.type		precalc_xorwow_matrix,@object
	.size		precalc_xorwow_matrix,(precalc_xorwow_offset_matrix - precalc_xorwow_matrix)
precalc_xorwow_matrix:
        /* <DEDUP_REMOVED lines=6400> */
	.type		precalc_xorwow_offset_matrix,@object
	.size		precalc_xorwow_offset_matrix,(.L_1 - precalc_xorwow_offset_matrix)
precalc_xorwow_offset_matrix:
        /* <DEDUP_REMOVED lines=6400> */
.L_1:


//--------------------- .nv.shared.reserved.0     --------------------------
	.section	.nv.shared.reserved.0,"aw",@nobits
	.weak		__nv_reservedSMEM_offset_0_alias
	.size		__nv_reservedSMEM_offset_0_alias, 0, 64
	.other		__nv_reservedSMEM_offset_0_alias,@"STO_CUDA_RESERVED_SHARED STV_DEFAULT"
__nv_reservedSMEM_offset_0_alias:
	.zero		0
	.zero		64


//--------------------- .nv.constant0._Z14initializationPPcS_iS_iPjP17curandStateXORWOW --------------------------
	.section	.nv.constant0._Z14initializationPPcS_iS_iPjP17curandStateXORWOW,"a",@progbits
	.sectionflags	@""
	.align	4
.nv.constant0._Z14initializationPPcS_iS_iPjP17curandStateXORWOW:
	.zero		952


//--------------------- SYMBOLS --------------------------

	.type		.nv.reservedSmem.offset0,@object
	.size		.nv.reservedSmem.offset0,0x4
